	.target	sm_100a

	.elftype	@"ET_EXEC"


//--------------------- .note.nv.tkinfo           --------------------------
	.section	.note.nv.tkinfo,"",@"SHT_NOTE"
	.sectionflags	@"SHF_NOTE_NV_TKINFO"
	.tkinfo
        /*0018*/ 	.word	0x00000002
        /*0030*/ 	.string	""
        /*0030*/ 	.string	"ptxas"
        /*0030*/ 	.string	"Cuda compilation tools, release 13.0, V13.0.88"
        /*0030*/ 	.string	"Build cuda_13.0.r13.0/compiler.36424714_0"
        /*0030*/ 	.string	"-arch sm_100a -m 64 "



//--------------------- .note.nv.cuinfo           --------------------------
	.section	.note.nv.cuinfo,"",@"SHT_NOTE"
	.sectionflags	@"SHF_NOTE_NV_CUINFO"
        /*0018*/ 	.short	0x0002
        /*001a*/ 	.short	0x0064
        /*001c*/ 	.short	0x0082
	.zero		2


//--------------------- .nv.info                  --------------------------
	.section	.nv.info,"",@"SHT_CUDA_INFO"
	.align	4


	//----- nvinfo : EIATTR_REGCOUNT
	.align		4
        /*0000*/ 	.byte	0x04, 0x2f
        /*0002*/ 	.short	(.L_19 - .L_18)
	.align		4
.L_18:
        /*0004*/ 	.word	index@(_ZN7cutlass13device_kernelINS_4gemm6kernel13GemmUniversalIN4cute5tupleIJiiiiEEENS1_10collective13CollectiveMmaINS1_35MainloopSm100TmaUmmaWarpSpecializedILi34ELi2ELi4ENS5_IJNS4_1CILi2EEENSA_ILi1EEESC_EEEEENS5_IJNSA_ILi64EEENSA_ILi128EEENSA_ILi32EEEEEEaNS5_IJlSC_lEEEaSJ_NS4_8TiledMMAINS4_8MMA_AtomIJNS4_15SM100_MMA_S8_SSIaaiLi64ELi128ELNS4_4UMMA5MajorE0ELSO_0ELNSN_8SaturateE0EEEEEENS4_6LayoutINS5_IJSC_SC_SC_EEENS5_IJNSA_ILi0EEESU_SU_EEEEENS5_IJNS4_10UnderscoreESX_SX_EEEEENS4_13SM90_TMA_LOADENS4_14ComposedLayoutINS4_7SwizzleILi1ELi4ELi3EEENS4_18smem_ptr_flag_bitsILi8EEENSS_INS5_IJNSA_ILi8EEESH_EEENS5_IJSH_SC_EEEEEEEvNS4_8identityENS4_23SM90_TMA_LOAD_MULTICASTES1A_vS1B_EENS_8epilogue10collective18CollectiveEpilogueINS1E_23Sm100TmaWarpSpecializedILi2ELi2ELi32ELb0ELb0EEEJSI_NS5_IJNSS_ISF_SC_EES1J_EEEaSJ_aSJ_NS1E_6fusion15FusionCallbacksIS1I_NS1L_17LinearCombinationIaiaiLNS_15FloatRoundStyleE2EEESI_S1K_JEEENS4_5SM1004TMEM4LOAD26SM100_TMEM_LOAD_16dp32b32xES10_NS11_INS12_ILi2ELi4ELi3EEES15_NSS_INS5_IJS16_SF_EEENS5_IJSF_SC_EEEEEEENS4_39AutoVectorizingCopyWithAssumedAlignmentILi128EEENS4_14SM90_TMA_STOREES1Z_S21_S21_EEEvvEEEEvNT_6ParamsE)
        /*0008*/ 	.word	0x0000005a


	//----- nvinfo : EIATTR_FRAME_SIZE
	.align		4
.L_19:
        /*000c*/ 	.byte	0x04, 0x11
        /*000e*/ 	.short	(.L_21 - .L_20)
	.align		4
.L_20:
        /*0010*/ 	.word	index@($__internal_2_$__cuda_sm10x_tcgen05_guardrail_trap_unallocated_columns_being_dealloced)
        /*0014*/ 	.word	0x00000000


	//----- nvinfo : EIATTR_FRAME_SIZE
	.align		4
.L_21:
        /*0018*/ 	.byte	0x04, 0x11
        /*001a*/ 	.short	(.L_23 - .L_22)
	.align		4
.L_22:
        /*001c*/ 	.word	index@($__internal_1_$__cuda_sm10x_tcgen05_guardrail_trap_phase_invalid_during_alloc)
        /*0020*/ 	.word	0x00000000


	//----- nvinfo : EIATTR_FRAME_SIZE
	.align		4
.L_23:
        /*0024*/ 	.byte	0x04, 0x11
        /*0026*/ 	.short	(.L_25 - .L_24)
	.align		4
.L_24:
        /*0028*/ 	.word	index@($__internal_0_$__cuda_sm10x_tcgen05_guardrail_trap_col_being_dealloced_not_returned_by_alloc)
        /*002c*/ 	.word	0x00000000


	//----- nvinfo : EIATTR_FRAME_SIZE
	.align		4
.L_25:
        /*0030*/ 	.byte	0x04, 0x11
        /*0032*/ 	.short	(.L_27 - .L_26)
	.align		4
.L_26:
        /*0034*/ 	.word	index@(_ZN7cutlass13device_kernelINS_4gemm6kernel13GemmUniversalIN4cute5tupleIJiiiiEEENS1_10collective13CollectiveMmaINS1_35MainloopSm100TmaUmmaWarpSpecializedILi34ELi2ELi4ENS5_IJNS4_1CILi2EEENSA_ILi1EEESC_EEEEENS5_IJNSA_ILi64EEENSA_ILi128EEENSA_ILi32EEEEEEaNS5_IJlSC_lEEEaSJ_NS4_8TiledMMAINS4_8MMA_AtomIJNS4_15SM100_MMA_S8_SSIaaiLi64ELi128ELNS4_4UMMA5MajorE0ELSO_0ELNSN_8SaturateE0EEEEEENS4_6LayoutINS5_IJSC_SC_SC_EEENS5_IJNSA_ILi0EEESU_SU_EEEEENS5_IJNS4_10UnderscoreESX_SX_EEEEENS4_13SM90_TMA_LOADENS4_14ComposedLayoutINS4_7SwizzleILi1ELi4ELi3EEENS4_18smem_ptr_flag_bitsILi8EEENSS_INS5_IJNSA_ILi8EEESH_EEENS5_IJSH_SC_EEEEEEEvNS4_8identityENS4_23SM90_TMA_LOAD_MULTICASTES1A_vS1B_EENS_8epilogue10collective18CollectiveEpilogueINS1E_23Sm100TmaWarpSpecializedILi2ELi2ELi32ELb0ELb0EEEJSI_NS5_IJNSS_ISF_SC_EES1J_EEEaSJ_aSJ_NS1E_6fusion15FusionCallbacksIS1I_NS1L_17LinearCombinationIaiaiLNS_15FloatRoundStyleE2EEESI_S1K_JEEENS4_5SM1004TMEM4LOAD26SM100_TMEM_LOAD_16dp32b32xES10_NS11_INS12_ILi2ELi4ELi3EEES15_NSS_INS5_IJS16_SF_EEENS5_IJSF_SC_EEEEEEENS4_39AutoVectorizingCopyWithAssumedAlignmentILi128EEENS4_14SM90_TMA_STOREES1Z_S21_S21_EEEvvEEEEvNT_6ParamsE)
        /*0038*/ 	.word	0x00000000


	//----- nvinfo : EIATTR_MIN_STACK_SIZE
	.align		4
.L_27:
        /*003c*/ 	.byte	0x04, 0x12
        /*003e*/ 	.short	(.L_29 - .L_28)
	.align		4
.L_28:
        /*0040*/ 	.word	index@(_ZN7cutlass13device_kernelINS_4gemm6kernel13GemmUniversalIN4cute5tupleIJiiiiEEENS1_10collective13CollectiveMmaINS1_35MainloopSm100TmaUmmaWarpSpecializedILi34ELi2ELi4ENS5_IJNS4_1CILi2EEENSA_ILi1EEESC_EEEEENS5_IJNSA_ILi64EEENSA_ILi128EEENSA_ILi32EEEEEEaNS5_IJlSC_lEEEaSJ_NS4_8TiledMMAINS4_8MMA_AtomIJNS4_15SM100_MMA_S8_SSIaaiLi64ELi128ELNS4_4UMMA5MajorE0ELSO_0ELNSN_8SaturateE0EEEEEENS4_6LayoutINS5_IJSC_SC_SC_EEENS5_IJNSA_ILi0EEESU_SU_EEEEENS5_IJNS4_10UnderscoreESX_SX_EEEEENS4_13SM90_TMA_LOADENS4_14ComposedLayoutINS4_7SwizzleILi1ELi4ELi3EEENS4_18smem_ptr_flag_bitsILi8EEENSS_INS5_IJNSA_ILi8EEESH_EEENS5_IJSH_SC_EEEEEEEvNS4_8identityENS4_23SM90_TMA_LOAD_MULTICASTES1A_vS1B_EENS_8epilogue10collective18CollectiveEpilogueINS1E_23Sm100TmaWarpSpecializedILi2ELi2ELi32ELb0ELb0EEEJSI_NS5_IJNSS_ISF_SC_EES1J_EEEaSJ_aSJ_NS1E_6fusion15FusionCallbacksIS1I_NS1L_17LinearCombinationIaiaiLNS_15FloatRoundStyleE2EEESI_S1K_JEEENS4_5SM1004TMEM4LOAD26SM100_TMEM_LOAD_16dp32b32xES10_NS11_INS12_ILi2ELi4ELi3EEES15_NSS_INS5_IJS16_SF_EEENS5_IJSF_SC_EEEEEEENS4_39AutoVectorizingCopyWithAssumedAlignmentILi128EEENS4_14SM90_TMA_STOREES1Z_S21_S21_EEEvvEEEEvNT_6ParamsE)
        /*0044*/ 	.word	0x00000000
.L_29:


//--------------------- .nv.compat                --------------------------
	.section	.nv.compat,"",@"SHT_CUDA_COMPAT_INFO"
	.align	4
        /*0000*/ 	.byte	0x02, 0x09, 0x01, 0x00, 0x02, 0x02, 0x03, 0x00, 0x02, 0x05, 0x06, 0x00, 0x03, 0x07, 0x01, 0x01
        /*0010*/ 	.byte	0x02, 0x03, 0x01, 0x00, 0x02, 0x06, 0x01, 0x00, 0x04, 0x0b, 0x08, 0x00, 0x01, 0x00, 0x00, 0x00
        /*0020*/ 	.byte	0x00, 0x00, 0x00, 0x00


//--------------------- .nv.info._ZN7cutlass13device_kernelINS_4gemm6kernel13GemmUniversalIN4cute5tupleIJiiiiEEENS1_10collective13CollectiveMmaINS1_35MainloopSm100TmaUmmaWarpSpecializedILi34ELi2ELi4ENS5_IJNS4_1CILi2EEENSA_ILi1EEESC_EEEEENS5_IJNSA_ILi64EEENSA_ILi128EEENSA_ILi32EEEEEEaNS5_IJlSC_lEEEaSJ_NS4_8TiledMMAINS4_8MMA_AtomIJNS4_15SM100_MMA_S8_SSIaaiLi64ELi128ELNS4_4UMMA5MajorE0ELSO_0ELNSN_8SaturateE0EEEEEENS4_6LayoutINS5_IJSC_SC_SC_EEENS5_IJNSA_ILi0EEESU_SU_EEEEENS5_IJNS4_10UnderscoreESX_SX_EEEEENS4_13SM90_TMA_LOADENS4_14ComposedLayoutINS4_7SwizzleILi1ELi4ELi3EEENS4_18smem_ptr_flag_bitsILi8EEENSS_INS5_IJNSA_ILi8EEESH_EEENS5_IJSH_SC_EEEEEEEvNS4_8identityENS4_23SM90_TMA_LOAD_MULTICASTES1A_vS1B_EENS_8epilogue10collective18CollectiveEpilogueINS1E_23Sm100TmaWarpSpecializedILi2ELi2ELi32ELb0ELb0EEEJSI_NS5_IJNSS_ISF_SC_EES1J_EEEaSJ_aSJ_NS1E_6fusion15FusionCallbacksIS1I_NS1L_17LinearCombinationIaiaiLNS_15FloatRoundStyleE2EEESI_S1K_JEEENS4_5SM1004TMEM4LOAD26SM100_TMEM_LOAD_16dp32b32xES10_NS11_INS12_ILi2ELi4ELi3EEES15_NSS_INS5_IJS16_SF_EEENS5_IJSF_SC_EEEEEEENS4_39AutoVectorizingCopyWithAssumedAlignmentILi128EEENS4_14SM90_TMA_STOREES1Z_S21_S21_EEEvvEEEEvNT_6ParamsE --------------------------
	.section	.nv.info._ZN7cutlass13device_kernelINS_4gemm6kernel13GemmUniversalIN4cute5tupleIJiiiiEEENS1_10collective13CollectiveMmaINS1_35MainloopSm100TmaUmmaWarpSpecializedILi34ELi2ELi4ENS5_IJNS4_1CILi2EEENSA_ILi1EEESC_EEEEENS5_IJNSA_ILi64EEENSA_ILi128EEENSA_ILi32EEEEEEaNS5_IJlSC_lEEEaSJ_NS4_8TiledMMAINS4_8MMA_AtomIJNS4_15SM100_MMA_S8_SSIaaiLi64ELi128ELNS4_4UMMA5MajorE0ELSO_0ELNSN_8SaturateE0EEEEEENS4_6LayoutINS5_IJSC_SC_SC_EEENS5_IJNSA_ILi0EEESU_SU_EEEEENS5_IJNS4_10UnderscoreESX_SX_EEEEENS4_13SM90_TMA_LOADENS4_14ComposedLayoutINS4_7SwizzleILi1ELi4ELi3EEENS4_18smem_ptr_flag_bitsILi8EEENSS_INS5_IJNSA_ILi8EEESH_EEENS5_IJSH_SC_EEEEEEEvNS4_8identityENS4_23SM90_TMA_LOAD_MULTICASTES1A_vS1B_EENS_8epilogue10collective18CollectiveEpilogueINS1E_23Sm100TmaWarpSpecializedILi2ELi2ELi32ELb0ELb0EEEJSI_NS5_IJNSS_ISF_SC_EES1J_EEEaSJ_aSJ_NS1E_6fusion15FusionCallbacksIS1I_NS1L_17LinearCombinationIaiaiLNS_15FloatRoundStyleE2EEESI_S1K_JEEENS4_5SM1004TMEM4LOAD26SM100_TMEM_LOAD_16dp32b32xES10_NS11_INS12_ILi2ELi4ELi3EEES15_NSS_INS5_IJS16_SF_EEENS5_IJSF_SC_EEEEEEENS4_39AutoVectorizingCopyWithAssumedAlignmentILi128EEENS4_14SM90_TMA_STOREES1Z_S21_S21_EEEvvEEEEvNT_6ParamsE,"",@"SHT_CUDA_INFO"
	.sectionflags	@""
	.align	4


	//----- nvinfo : EIATTR_CUDA_API_VERSION
	.align		4
        /*0000*/ 	.byte	0x04, 0x37
        /*0002*/ 	.short	(.L_31 - .L_30)
.L_30:
        /*0004*/ 	.word	0x00000082


	//----- nvinfo : EIATTR_KPARAM_INFO
	.align		4
.L_31:
        /*0008*/ 	.byte	0x04, 0x17
        /*000a*/ 	.short	(.L_33 - .L_32)
.L_32:
        /*000c*/ 	.word	0x00000000
        /*0010*/ 	.short	0x0000
        /*0012*/ 	.short	0x0000
        /*0014*/ 	.byte	0x00, 0xf0, 0x01, 0x20


	//----- nvinfo : EIATTR_AT_ENTRY_FRAGMENTS
	.align		4
.L_33:
        /*0018*/ 	.byte	0x04, 0x4f
        /*001a*/ 	.short	(.L_35 - .L_34)


	//   ....[0]....
.L_34:
        /*001c*/ 	.word	0x00000006


	//----- nvinfo : EIATTR_RESERVED_SMEM_USED
	.align		4
.L_35:
        /*0020*/ 	.byte	0x01, 0x41
	.zero		2


	//----- nvinfo : EIATTR_SPARSE_MMA_MASK
	.align		4
        /*0024*/ 	.byte	0x03, 0x50
        /*0026*/ 	.short	0x0000


	//----- nvinfo : EIATTR_TCGEN05_1CTA_USED
	.align		4
        /*0028*/ 	.byte	0x01, 0x51
	.zero		2


	//----- nvinfo : EIATTR_MAXREG_COUNT
	.align		4
        /*002c*/ 	.byte	0x03, 0x1b
        /*002e*/ 	.short	0x00ff


	//----- nvinfo : EIATTR_NUM_BARRIERS
	.align		4
        /*0030*/ 	.byte	0x02, 0x4c
        /*0032*/ 	.byte	0x07
	.zero		1


	//----- nvinfo : EIATTR_EXTERNS
	.align		4
        /*0034*/ 	.byte	0x04, 0x0f
        /*0036*/ 	.short	(.L_37 - .L_36)


	//   ....[0]....
	.align		4
.L_36:
        /*0038*/ 	.word	index@(__assertfail)


	//----- nvinfo : EIATTR_MERCURY_ISA_VERSION
	.align		4
.L_37:
        /*003c*/ 	.byte	0x03, 0x5f
        /*003e*/ 	.short	0x0101


	//----- nvinfo : EIATTR_INT_WARP_WIDE_INSTR_OFFSETS
	.align		4
        /*0040*/ 	.byte	0x04, 0x31
        /*0042*/ 	.short	(.L_39 - .L_38)


	//   ....[0]....
.L_38:
        /*0044*/ 	.word	0x00004fd0


	//   ....[1]....
        /*0048*/ 	.word	0x00005000


	//   ....[2]....
        /*004c*/ 	.word	0x00005020


	//   ....[3]....
        /*0050*/ 	.word	0x00005bd0


	//   ....[4]....
        /*0054*/ 	.word	0x00005c40


	//   ....[5]....
        /*0058*/ 	.word	0x00005d40


	//   ....[6]....
        /*005c*/ 	.word	0x00005df0


	//----- nvinfo : EIATTR_COOP_GROUP_MASK_REGIDS
	.align		4
.L_39:
        /*0060*/ 	.byte	0x04, 0x29
        /*0062*/ 	.short	(.L_41 - .L_40)


	//   ....[0]....
.L_40:
        /*0064*/ 	.word	0xffffffff


	//   ....[1]....
        /*0068*/ 	.word	0xffffffff


	//   ....[2]....
        /*006c*/ 	.word	0xffffffff


	//   ....[3]....
        /*0070*/ 	.word	0xffffffff


	//   ....[4]....
        /*0074*/ 	.word	0xffffffff


	//   ....[5]....
        /*0078*/ 	.word	0xffffffff


	//   ....[6]....
        /*007c*/ 	.word	0xffffffff


	//   ....[7]....
        /*0080*/ 	.word	0xffffffff


	//   ....[8]....
        /*0084*/ 	.word	0xffffffff


	//   ....[9]....
        /*0088*/ 	.word	0xffffffff


	//   ....[10]....
        /*008c*/ 	.word	0xffffffff


	//   ....[11]....
        /*0090*/ 	.word	0xffffffff


	//   ....[12]....
        /*0094*/ 	.word	0xffffffff


	//   ....[13]....
        /*0098*/ 	.word	0xffffffff


	//----- nvinfo : EIATTR_COOP_GROUP_INSTR_OFFSETS
	.align		4
.L_41:
        /*009c*/ 	.byte	0x04, 0x28
        /*009e*/ 	.short	(.L_43 - .L_42)


	//   ....[0]....
.L_42:
        /*00a0*/ 	.word	0x00000080


	//   ....[1]....
        /*00a4*/ 	.word	0x000004f0


	//   ....[2]....
        /*00a8*/ 	.word	0x00000a70


	//   ....[3]....
        /*00ac*/ 	.word	0x00000bd0


	//   ....[4]....
        /*00b0*/ 	.word	0x00000cd0


	//   ....[5]....
        /*00b4*/ 	.word	0x00000e40


	//   ....[6]....
        /*00b8*/ 	.word	0x00000fe0


	//   ....[7]....
        /*00bc*/ 	.word	0x000011a0


	//   ....[8]....
        /*00c0*/ 	.word	0x00002380


	//   ....[9]....
        /*00c4*/ 	.word	0x00004310


	//   ....[10]....
        /*00c8*/ 	.word	0x00004520


	//   ....[11]....
        /*00cc*/ 	.word	0x00004550


	//   ....[12]....
        /*00d0*/ 	.word	0x00004eb0


	//   ....[13]....
        /*00d4*/ 	.word	0x000050e0


	//----- nvinfo : EIATTR_VRC_CTA_INIT_COUNT
	.align		4
.L_43:
        /*00d8*/ 	.byte	0x02, 0x4a
        /*00da*/ 	.byte	0x80
	.zero		1


	//----- nvinfo : EIATTR_SYSCALL_OFFSETS
	.align		4
        /*00dc*/ 	.byte	0x04, 0x46
        /*00de*/ 	.short	(.L_45 - .L_44)


	//   ....[0]....
.L_44:
        /*00e0*/ 	.word	0x000069f0


	//   ....[1]....
        /*00e4*/ 	.word	0x00006b30


	//   ....[2]....
        /*00e8*/ 	.word	0x00007360


	//   ....[3]....
        /*00ec*/ 	.word	0x00008100


	//----- nvinfo : EIATTR_MBARRIER_INSTR_OFFSETS
	.align		4
.L_45:
        /*00f0*/ 	.byte	0x04, 0x39
        /*00f2*/ 	.short	(.L_47 - .L_46)


	//   ....[0]....
.L_46:
        /*00f4*/ 	.word	0x00000610
        /*00f8*/ 	.word	0x000000ff
        /*00fc*/ 	.word	0x00000000
        /*0100*/ 	.short	0x0100
        /*0102*/ 	.byte	0x04
	.zero		1


	//   ....[1]....
        /*0104*/ 	.word	0x00000620
        /*0108*/ 	.word	0x000000ff
        /*010c*/ 	.word	0x00000110
        /*0110*/ 	.short	0x0100
        /*0112*/ 	.byte	0x04
	.zero		1


	//   ....[2]....
        /*0114*/ 	.word	0x00000630
        /*0118*/ 	.word	0x000000ff
        /*011c*/ 	.word	0x00000008
        /*0120*/ 	.short	0x0100
        /*0122*/ 	.byte	0x04
	.zero		1


	//   ....[3]....
        /*0124*/ 	.word	0x00000640
        /*0128*/ 	.word	0x000000ff
        /*012c*/ 	.word	0x00000118
        /*0130*/ 	.short	0x0100
        /*0132*/ 	.byte	0x04
	.zero		1


	//   ....[4]....
        /*0134*/ 	.word	0x00000650
        /*0138*/ 	.word	0x000000ff
        /*013c*/ 	.word	0x00000010
        /*0140*/ 	.short	0x0100
        /*0142*/ 	.byte	0x04
	.zero		1


	//   ....[5]....
        /*0144*/ 	.word	0x00000660
        /*0148*/ 	.word	0x000000ff
        /*014c*/ 	.word	0x00000120
        /*0150*/ 	.short	0x0100
        /*0152*/ 	.byte	0x04
	.zero		1


	//   ....[6]....
        /*0154*/ 	.word	0x00000670
        /*0158*/ 	.word	0x000000ff
        /*015c*/ 	.word	0x00000018
        /*0160*/ 	.short	0x0100
        /*0162*/ 	.byte	0x04
	.zero		1


	//   ....[7]....
        /*0164*/ 	.word	0x00000680
        /*0168*/ 	.word	0x000000ff
        /*016c*/ 	.word	0x00000128
        /*0170*/ 	.short	0x0100
        /*0172*/ 	.byte	0x04
	.zero		1


	//   ....[8]....
        /*0174*/ 	.word	0x00000690
        /*0178*/ 	.word	0x000000ff
        /*017c*/ 	.word	0x00000020
        /*0180*/ 	.short	0x0100
        /*0182*/ 	.byte	0x04
	.zero		1


	//   ....[9]....
        /*0184*/ 	.word	0x000006a0
        /*0188*/ 	.word	0x000000ff
        /*018c*/ 	.word	0x00000130
        /*0190*/ 	.short	0x0100
        /*0192*/ 	.byte	0x04
	.zero		1


	//   ....[10]....
        /*0194*/ 	.word	0x000006b0
        /*0198*/ 	.word	0x000000ff
        /*019c*/ 	.word	0x00000028
        /*01a0*/ 	.short	0x0100
        /*01a2*/ 	.byte	0x04
	.zero		1


	//   ....[11]....
        /*01a4*/ 	.word	0x000006c0
        /*01a8*/ 	.word	0x000000ff
        /*01ac*/ 	.word	0x00000138
        /*01b0*/ 	.short	0x0100
        /*01b2*/ 	.byte	0x04
	.zero		1


	//   ....[12]....
        /*01b4*/ 	.word	0x000006d0
        /*01b8*/ 	.word	0x000000ff
        /*01bc*/ 	.word	0x00000030
        /*01c0*/ 	.short	0x0100
        /*01c2*/ 	.byte	0x04
	.zero		1


	//   ....[13]....
        /*01c4*/ 	.word	0x000006e0
        /*01c8*/ 	.word	0x000000ff
        /*01cc*/ 	.word	0x00000140
        /*01d0*/ 	.short	0x0100
        /*01d2*/ 	.byte	0x04
	.zero		1


	//   ....[14]....
        /*01d4*/ 	.word	0x000006f0
        /*01d8*/ 	.word	0x000000ff
        /*01dc*/ 	.word	0x00000038
        /*01e0*/ 	.short	0x0100
        /*01e2*/ 	.byte	0x04
	.zero		1


	//   ....[15]....
        /*01e4*/ 	.word	0x00000700
        /*01e8*/ 	.word	0x000000ff
        /*01ec*/ 	.word	0x00000148
        /*01f0*/ 	.short	0x0100
        /*01f2*/ 	.byte	0x04
	.zero		1


	//   ....[16]....
        /*01f4*/ 	.word	0x00000710
        /*01f8*/ 	.word	0x000000ff
        /*01fc*/ 	.word	0x00000040
        /*0200*/ 	.short	0x0100
        /*0202*/ 	.byte	0x04
	.zero		1


	//   ....[17]....
        /*0204*/ 	.word	0x00000720
        /*0208*/ 	.word	0x000000ff
        /*020c*/ 	.word	0x00000150
        /*0210*/ 	.short	0x0100
        /*0212*/ 	.byte	0x04
	.zero		1


	//   ....[18]....
        /*0214*/ 	.word	0x00000730
        /*0218*/ 	.word	0x000000ff
        /*021c*/ 	.word	0x00000048
        /*0220*/ 	.short	0x0100
        /*0222*/ 	.byte	0x04
	.zero		1


	//   ....[19]....
        /*0224*/ 	.word	0x00000740
        /*0228*/ 	.word	0x000000ff
        /*022c*/ 	.word	0x00000158
        /*0230*/ 	.short	0x0100
        /*0232*/ 	.byte	0x04
	.zero		1


	//   ....[20]....
        /*0234*/ 	.word	0x00000750
        /*0238*/ 	.word	0x000000ff
        /*023c*/ 	.word	0x00000050
        /*0240*/ 	.short	0x0100
        /*0242*/ 	.byte	0x04
	.zero		1


	//   ....[21]....
        /*0244*/ 	.word	0x00000760
        /*0248*/ 	.word	0x000000ff
        /*024c*/ 	.word	0x00000160
        /*0250*/ 	.short	0x0100
        /*0252*/ 	.byte	0x04
	.zero		1


	//   ....[22]....
        /*0254*/ 	.word	0x00000770
        /*0258*/ 	.word	0x000000ff
        /*025c*/ 	.word	0x00000058
        /*0260*/ 	.short	0x0100
        /*0262*/ 	.byte	0x04
	.zero		1


	//   ....[23]....
        /*0264*/ 	.word	0x00000780
        /*0268*/ 	.word	0x000000ff
        /*026c*/ 	.word	0x00000168
        /*0270*/ 	.short	0x0100
        /*0272*/ 	.byte	0x04
	.zero		1


	//   ....[24]....
        /*0274*/ 	.word	0x00000790
        /*0278*/ 	.word	0x000000ff
        /*027c*/ 	.word	0x00000060
        /*0280*/ 	.short	0x0100
        /*0282*/ 	.byte	0x04
	.zero		1


	//   ....[25]....
        /*0284*/ 	.word	0x000007a0
        /*0288*/ 	.word	0x000000ff
        /*028c*/ 	.word	0x00000170
        /*0290*/ 	.short	0x0100
        /*0292*/ 	.byte	0x04
	.zero		1


	//   ....[26]....
        /*0294*/ 	.word	0x000007b0
        /*0298*/ 	.word	0x000000ff
        /*029c*/ 	.word	0x00000068
        /*02a0*/ 	.short	0x0100
        /*02a2*/ 	.byte	0x04
	.zero		1


	//   ....[27]....
        /*02a4*/ 	.word	0x000007c0
        /*02a8*/ 	.word	0x000000ff
        /*02ac*/ 	.word	0x00000178
        /*02b0*/ 	.short	0x0100
        /*02b2*/ 	.byte	0x04
	.zero		1


	//   ....[28]....
        /*02b4*/ 	.word	0x000007d0
        /*02b8*/ 	.word	0x000000ff
        /*02bc*/ 	.word	0x00000070
        /*02c0*/ 	.short	0x0100
        /*02c2*/ 	.byte	0x04
	.zero		1


	//   ....[29]....
        /*02c4*/ 	.word	0x000007e0
        /*02c8*/ 	.word	0x000000ff
        /*02cc*/ 	.word	0x00000180
        /*02d0*/ 	.short	0x0100
        /*02d2*/ 	.byte	0x04
	.zero		1


	//   ....[30]....
        /*02d4*/ 	.word	0x000007f0
        /*02d8*/ 	.word	0x000000ff
        /*02dc*/ 	.word	0x00000078
        /*02e0*/ 	.short	0x0100
        /*02e2*/ 	.byte	0x04
	.zero		1


	//   ....[31]....
        /*02e4*/ 	.word	0x00000800
        /*02e8*/ 	.word	0x000000ff
        /*02ec*/ 	.word	0x00000188
        /*02f0*/ 	.short	0x0100
        /*02f2*/ 	.byte	0x04
	.zero		1


	//   ....[32]....
        /*02f4*/ 	.word	0x00000810
        /*02f8*/ 	.word	0x000000ff
        /*02fc*/ 	.word	0x00000080
        /*0300*/ 	.short	0x0100
        /*0302*/ 	.byte	0x04
	.zero		1


	//   ....[33]....
        /*0304*/ 	.word	0x00000820
        /*0308*/ 	.word	0x000000ff
        /*030c*/ 	.word	0x00000190
        /*0310*/ 	.short	0x0100
        /*0312*/ 	.byte	0x04
	.zero		1


	//   ....[34]....
        /*0314*/ 	.word	0x00000830
        /*0318*/ 	.word	0x000000ff
        /*031c*/ 	.word	0x00000088
        /*0320*/ 	.short	0x0100
        /*0322*/ 	.byte	0x04
	.zero		1


	//   ....[35]....
        /*0324*/ 	.word	0x00000840
        /*0328*/ 	.word	0x000000ff
        /*032c*/ 	.word	0x00000198
        /*0330*/ 	.short	0x0100
        /*0332*/ 	.byte	0x04
	.zero		1


	//   ....[36]....
        /*0334*/ 	.word	0x00000850
        /*0338*/ 	.word	0x000000ff
        /*033c*/ 	.word	0x00000090
        /*0340*/ 	.short	0x0100
        /*0342*/ 	.byte	0x04
	.zero		1


	//   ....[37]....
        /*0344*/ 	.word	0x00000860
        /*0348*/ 	.word	0x000000ff
        /*034c*/ 	.word	0x000001a0
        /*0350*/ 	.short	0x0100
        /*0352*/ 	.byte	0x04
	.zero		1


	//   ....[38]....
        /*0354*/ 	.word	0x00000870
        /*0358*/ 	.word	0x000000ff
        /*035c*/ 	.word	0x00000098
        /*0360*/ 	.short	0x0100
        /*0362*/ 	.byte	0x04
	.zero		1


	//   ....[39]....
        /*0364*/ 	.word	0x00000880
        /*0368*/ 	.word	0x000000ff
        /*036c*/ 	.word	0x000001a8
        /*0370*/ 	.short	0x0100
        /*0372*/ 	.byte	0x04
	.zero		1


	//   ....[40]....
        /*0374*/ 	.word	0x00000890
        /*0378*/ 	.word	0x000000ff
        /*037c*/ 	.word	0x000000a0
        /*0380*/ 	.short	0x0100
        /*0382*/ 	.byte	0x04
	.zero		1


	//   ....[41]....
        /*0384*/ 	.word	0x000008a0
        /*0388*/ 	.word	0x000000ff
        /*038c*/ 	.word	0x000001b0
        /*0390*/ 	.short	0x0100
        /*0392*/ 	.byte	0x04
	.zero		1


	//   ....[42]....
        /*0394*/ 	.word	0x000008b0
        /*0398*/ 	.word	0x000000ff
        /*039c*/ 	.word	0x000000a8
        /*03a0*/ 	.short	0x0100
        /*03a2*/ 	.byte	0x04
	.zero		1


	//   ....[43]....
        /*03a4*/ 	.word	0x000008c0
        /*03a8*/ 	.word	0x000000ff
        /*03ac*/ 	.word	0x000001b8
        /*03b0*/ 	.short	0x0100
        /*03b2*/ 	.byte	0x04
	.zero		1


	//   ....[44]....
        /*03b4*/ 	.word	0x000008d0
        /*03b8*/ 	.word	0x000000ff
        /*03bc*/ 	.word	0x000000b0
        /*03c0*/ 	.short	0x0100
        /*03c2*/ 	.byte	0x04
	.zero		1


	//   ....[45]....
        /*03c4*/ 	.word	0x000008e0
        /*03c8*/ 	.word	0x000000ff
        /*03cc*/ 	.word	0x000001c0
        /*03d0*/ 	.short	0x0100
        /*03d2*/ 	.byte	0x04
	.zero		1


	//   ....[46]....
        /*03d4*/ 	.word	0x000008f0
        /*03d8*/ 	.word	0x000000ff
        /*03dc*/ 	.word	0x000000b8
        /*03e0*/ 	.short	0x0100
        /*03e2*/ 	.byte	0x04
	.zero		1


	//   ....[47]....
        /*03e4*/ 	.word	0x00000900
        /*03e8*/ 	.word	0x000000ff
        /*03ec*/ 	.word	0x000001c8
        /*03f0*/ 	.short	0x0100
        /*03f2*/ 	.byte	0x04
	.zero		1


	//   ....[48]....
        /*03f4*/ 	.word	0x00000910
        /*03f8*/ 	.word	0x000000ff
        /*03fc*/ 	.word	0x000000c0
        /*0400*/ 	.short	0x0100
        /*0402*/ 	.byte	0x04
	.zero		1


	//   ....[49]....
        /*0404*/ 	.word	0x00000920
        /*0408*/ 	.word	0x000000ff
        /*040c*/ 	.word	0x000001d0
        /*0410*/ 	.short	0x0100
        /*0412*/ 	.byte	0x04
	.zero		1


	//   ....[50]....
        /*0414*/ 	.word	0x00000930
        /*0418*/ 	.word	0x000000ff
        /*041c*/ 	.word	0x000000c8
        /*0420*/ 	.short	0x0100
        /*0422*/ 	.byte	0x04
	.zero		1


	//   ....[51]....
        /*0424*/ 	.word	0x00000940
        /*0428*/ 	.word	0x000000ff
        /*042c*/ 	.word	0x000001d8
        /*0430*/ 	.short	0x0100
        /*0432*/ 	.byte	0x04
	.zero		1


	//   ....[52]....
        /*0434*/ 	.word	0x00000950
        /*0438*/ 	.word	0x000000ff
        /*043c*/ 	.word	0x000000d0
        /*0440*/ 	.short	0x0100
        /*0442*/ 	.byte	0x04
	.zero		1


	//   ....[53]....
        /*0444*/ 	.word	0x00000960
        /*0448*/ 	.word	0x000000ff
        /*044c*/ 	.word	0x000001e0
        /*0450*/ 	.short	0x0100
        /*0452*/ 	.byte	0x04
	.zero		1


	//   ....[54]....
        /*0454*/ 	.word	0x00000970
        /*0458*/ 	.word	0x000000ff
        /*045c*/ 	.word	0x000000d8
        /*0460*/ 	.short	0x0100
        /*0462*/ 	.byte	0x04
	.zero		1


	//   ....[55]....
        /*0464*/ 	.word	0x00000980
        /*0468*/ 	.word	0x000000ff
        /*046c*/ 	.word	0x000001e8
        /*0470*/ 	.short	0x0100
        /*0472*/ 	.byte	0x04
	.zero		1


	//   ....[56]....
        /*0474*/ 	.word	0x00000990
        /*0478*/ 	.word	0x000000ff
        /*047c*/ 	.word	0x000000e0
        /*0480*/ 	.short	0x0100
        /*0482*/ 	.byte	0x04
	.zero		1


	//   ....[57]....
        /*0484*/ 	.word	0x000009a0
        /*0488*/ 	.word	0x000000ff
        /*048c*/ 	.word	0x000001f0
        /*0490*/ 	.short	0x0100
        /*0492*/ 	.byte	0x04
	.zero		1


	//   ....[58]....
        /*0494*/ 	.word	0x000009b0
        /*0498*/ 	.word	0x000000ff
        /*049c*/ 	.word	0x000000e8
        /*04a0*/ 	.short	0x0100
        /*04a2*/ 	.byte	0x04
	.zero		1


	//   ....[59]....
        /*04a4*/ 	.word	0x000009c0
        /*04a8*/ 	.word	0x000000ff
        /*04ac*/ 	.word	0x000001f8
        /*04b0*/ 	.short	0x0100
        /*04b2*/ 	.byte	0x04
	.zero		1


	//   ....[60]....
        /*04b4*/ 	.word	0x000009d0
        /*04b8*/ 	.word	0x000000ff
        /*04bc*/ 	.word	0x000000f0
        /*04c0*/ 	.short	0x0100
        /*04c2*/ 	.byte	0x04
	.zero		1


	//   ....[61]....
        /*04c4*/ 	.word	0x000009e0
        /*04c8*/ 	.word	0x000000ff
        /*04cc*/ 	.word	0x00000200
        /*04d0*/ 	.short	0x0100
        /*04d2*/ 	.byte	0x04
	.zero		1


	//   ....[62]....
        /*04d4*/ 	.word	0x000009f0
        /*04d8*/ 	.word	0x000000ff
        /*04dc*/ 	.word	0x000000f8
        /*04e0*/ 	.short	0x0100
        /*04e2*/ 	.byte	0x04
	.zero		1


	//   ....[63]....
        /*04e4*/ 	.word	0x00000a00
        /*04e8*/ 	.word	0x000000ff
        /*04ec*/ 	.word	0x00000208
        /*04f0*/ 	.short	0x0100
        /*04f2*/ 	.byte	0x04
	.zero		1


	//   ....[64]....
        /*04f4*/ 	.word	0x00000a10
        /*04f8*/ 	.word	0x000000ff
        /*04fc*/ 	.word	0x00000100
        /*0500*/ 	.short	0x0100
        /*0502*/ 	.byte	0x04
	.zero		1


	//   ....[65]....
        /*0504*/ 	.word	0x00000a20
        /*0508*/ 	.word	0x000000ff
        /*050c*/ 	.word	0x00000210
        /*0510*/ 	.short	0x0100
        /*0512*/ 	.byte	0x04
	.zero		1


	//   ....[66]....
        /*0514*/ 	.word	0x00000a30
        /*0518*/ 	.word	0x000000ff
        /*051c*/ 	.word	0x00000108
        /*0520*/ 	.short	0x0100
        /*0522*/ 	.byte	0x04
	.zero		1


	//   ....[67]....
        /*0524*/ 	.word	0x00000a40
        /*0528*/ 	.word	0x000000ff
        /*052c*/ 	.word	0x00000218
        /*0530*/ 	.short	0x0100
        /*0532*/ 	.byte	0x04
	.zero		1


	//   ....[68]....
        /*0534*/ 	.word	0x00000b80
        /*0538*/ 	.word	0x000000ff
        /*053c*/ 	.word	0x00000220
        /*0540*/ 	.short	0x0100
        /*0542*/ 	.byte	0x04
	.zero		1


	//   ....[69]....
        /*0544*/ 	.word	0x00000b90
        /*0548*/ 	.word	0x000000ff
        /*054c*/ 	.word	0x00000230
        /*0550*/ 	.short	0x0100
        /*0552*/ 	.byte	0x04
	.zero		1


	//   ....[70]....
        /*0554*/ 	.word	0x00000ba0
        /*0558*/ 	.word	0x000000ff
        /*055c*/ 	.word	0x00000228
        /*0560*/ 	.short	0x0100
        /*0562*/ 	.byte	0x04
	.zero		1


	//   ....[71]....
        /*0564*/ 	.word	0x00000bb0
        /*0568*/ 	.word	0x000000ff
        /*056c*/ 	.word	0x00000238
        /*0570*/ 	.short	0x0100
        /*0572*/ 	.byte	0x04
	.zero		1


	//   ....[72]....
        /*0574*/ 	.word	0x00000ca0
        /*0578*/ 	.word	0x000000ff
        /*057c*/ 	.word	0x00000240
        /*0580*/ 	.short	0x0100
        /*0582*/ 	.byte	0x06
	.zero		1


	//   ....[73]....
        /*0584*/ 	.word	0x00000cb0
        /*0588*/ 	.word	0x000000ff
        /*058c*/ 	.word	0x00000248
        /*0590*/ 	.short	0x0100
        /*0592*/ 	.byte	0x06
	.zero		1


	//   ....[74]....
        /*0594*/ 	.word	0x00000df0
        /*0598*/ 	.word	0x000000ff
        /*059c*/ 	.word	0x00000250
        /*05a0*/ 	.short	0x0100
        /*05a2*/ 	.byte	0x06
	.zero		1


	//   ....[75]....
        /*05a4*/ 	.word	0x00000e00
        /*05a8*/ 	.word	0x000000ff
        /*05ac*/ 	.word	0x00000260
        /*05b0*/ 	.short	0x0100
        /*05b2*/ 	.byte	0x06
	.zero		1


	//   ....[76]....
        /*05b4*/ 	.word	0x00000e10
        /*05b8*/ 	.word	0x000000ff
        /*05bc*/ 	.word	0x00000258
        /*05c0*/ 	.short	0x0100
        /*05c2*/ 	.byte	0x06
	.zero		1


	//   ....[77]....
        /*05c4*/ 	.word	0x00000e20
        /*05c8*/ 	.word	0x000000ff
        /*05cc*/ 	.word	0x00000268
        /*05d0*/ 	.short	0x0100
        /*05d2*/ 	.byte	0x06
	.zero		1


	//   ....[78]....
        /*05d4*/ 	.word	0x00000f50
        /*05d8*/ 	.word	0x000000ff
        /*05dc*/ 	.word	0x00000270
        /*05e0*/ 	.short	0x0100
        /*05e2*/ 	.byte	0x04
	.zero		1


	//   ....[79]....
        /*05e4*/ 	.word	0x00000f60
        /*05e8*/ 	.word	0x000000ff
        /*05ec*/ 	.word	0x00000290
        /*05f0*/ 	.short	0x0100
        /*05f2*/ 	.byte	0x04
	.zero		1


	//   ....[80]....
        /*05f4*/ 	.word	0x00000f70
        /*05f8*/ 	.word	0x000000ff
        /*05fc*/ 	.word	0x00000278
        /*0600*/ 	.short	0x0100
        /*0602*/ 	.byte	0x04
	.zero		1


	//   ....[81]....
        /*0604*/ 	.word	0x00000f80
        /*0608*/ 	.word	0x000000ff
        /*060c*/ 	.word	0x00000298
        /*0610*/ 	.short	0x0100
        /*0612*/ 	.byte	0x04
	.zero		1


	//   ....[82]....
        /*0614*/ 	.word	0x00000f90
        /*0618*/ 	.word	0x000000ff
        /*061c*/ 	.word	0x00000280
        /*0620*/ 	.short	0x0100
        /*0622*/ 	.byte	0x04
	.zero		1


	//   ....[83]....
        /*0624*/ 	.word	0x00000fa0
        /*0628*/ 	.word	0x000000ff
        /*062c*/ 	.word	0x000002a0
        /*0630*/ 	.short	0x0100
        /*0632*/ 	.byte	0x04
	.zero		1


	//   ....[84]....
        /*0634*/ 	.word	0x00000fb0
        /*0638*/ 	.word	0x000000ff
        /*063c*/ 	.word	0x00000288
        /*0640*/ 	.short	0x0100
        /*0642*/ 	.byte	0x04
	.zero		1


	//   ....[85]....
        /*0644*/ 	.word	0x00000fc0
        /*0648*/ 	.word	0x000000ff
        /*064c*/ 	.word	0x000002a8
        /*0650*/ 	.short	0x0100
        /*0652*/ 	.byte	0x04
	.zero		1


	//   ....[86]....
        /*0654*/ 	.word	0x000010b0
        /*0658*/ 	.word	0x000000ff
        /*065c*/ 	.word	0x000002b0
        /*0660*/ 	.short	0x0100
        /*0662*/ 	.byte	0x04
	.zero		1


	//   ....[87]....
        /*0664*/ 	.word	0x000010c0
        /*0668*/ 	.word	0x000000ff
        /*066c*/ 	.word	0x000002c0
        /*0670*/ 	.short	0x0100
        /*0672*/ 	.byte	0x04
	.zero		1


	//   ....[88]....
        /*0674*/ 	.word	0x000010d0
        /*0678*/ 	.word	0x000000ff
        /*067c*/ 	.word	0x000002b8
        /*0680*/ 	.short	0x0100
        /*0682*/ 	.byte	0x04
	.zero		1


	//   ....[89]....
        /*0684*/ 	.word	0x000010e0
        /*0688*/ 	.word	0x000000ff
        /*068c*/ 	.word	0x000002c8
        /*0690*/ 	.short	0x0100
        /*0692*/ 	.byte	0x04
	.zero		1


	//   ....[90]....
        /*0694*/ 	.word	0x00001c00
        /*0698*/ 	.word	0x00000000
        /*069c*/ 	.word	0x000002c0
        /*06a0*/ 	.short	0x010a
        /*06a2*/ 	.byte	0xff
	.zero		1


	//   ....[91]....
        /*06a4*/ 	.word	0x00001c30
        /*06a8*/ 	.word	0x00000000
        /*06ac*/ 	.word	0x000002b0
        /*06b0*/ 	.short	0x0101
        /*06b2*/ 	.byte	0xff
	.zero		1


	//   ....[92]....
        /*06b4*/ 	.word	0x00001d00
        /*06b8*/ 	.word	0x000000ff
        /*06bc*/ 	.word	0x00000110
        /*06c0*/ 	.short	0x010a
        /*06c2*/ 	.byte	0x04
	.zero		1


	//   ....[93]....
        /*06c4*/ 	.word	0x00001d80
        /*06c8*/ 	.word	0x000000ff
        /*06cc*/ 	.word	0x00000110
        /*06d0*/ 	.short	0x010a
        /*06d2*/ 	.byte	0x21
	.zero		1


	//   ....[94]....
        /*06d4*/ 	.word	0x00001f10
        /*06d8*/ 	.word	0x000000ff
        /*06dc*/ 	.word	0x00000110
        /*06e0*/ 	.short	0x010a
        /*06e2*/ 	.byte	0x08
	.zero		1


	//   ....[95]....
        /*06e4*/ 	.word	0x00002030
        /*06e8*/ 	.word	0x000000ff
        /*06ec*/ 	.word	0x00000248
        /*06f0*/ 	.short	0x0101
        /*06f2*/ 	.byte	0x06
	.zero		1


	//   ....[96]....
        /*06f4*/ 	.word	0x00002050
        /*06f8*/ 	.word	0x000000ff
        /*06fc*/ 	.word	0x00000110
        /*0700*/ 	.short	0x010a
        /*0702*/ 	.byte	0x04
	.zero		1


	//   ....[97]....
        /*0704*/ 	.word	0x000020d0
        /*0708*/ 	.word	0x000000ff
        /*070c*/ 	.word	0x00000110
        /*0710*/ 	.short	0x010a
        /*0712*/ 	.byte	0x11
	.zero		1


	//   ....[98]....
        /*0714*/ 	.word	0x000022e0
        /*0718*/ 	.word	0x000000ff
        /*071c*/ 	.word	0x00000110
        /*0720*/ 	.short	0x010a
        /*0722*/ 	.byte	0x07
	.zero		1


	//   ....[99]....
        /*0724*/ 	.word	0x000023b0
        /*0728*/ 	.word	0x00000003
        /*072c*/ 	.word	0x00000250
        /*0730*/ 	.short	0x010a
        /*0732*/ 	.byte	0xff
	.zero		1


	//   ....[100]....
        /*0734*/ 	.word	0x00002500
        /*0738*/ 	.word	0x00000000
        /*073c*/ 	.word	0x00000000
        /*0740*/ 	.short	0x0101
        /*0742*/ 	.byte	0xff
	.zero		1


	//   ....[101]....
        /*0744*/ 	.word	0x00002ab0
        /*0748*/ 	.word	0x000000ff
        /*074c*/ 	.word	0x00000000
        /*0750*/ 	.short	0x010a
        /*0752*/ 	.byte	0x04
	.zero		1


	//   ....[102]....
        /*0754*/ 	.word	0x00002b40
        /*0758*/ 	.word	0x000000ff
        /*075c*/ 	.word	0x00000000
        /*0760*/ 	.short	0x010a
        /*0762*/ 	.byte	0x05
	.zero		1


	//   ....[103]....
        /*0764*/ 	.word	0x00002bd0
        /*0768*/ 	.word	0x000000ff
        /*076c*/ 	.word	0x00000000
        /*0770*/ 	.short	0x010a
        /*0772*/ 	.byte	0x05
	.zero		1


	//   ....[104]....
        /*0774*/ 	.word	0x00002c60
        /*0778*/ 	.word	0x000000ff
        /*077c*/ 	.word	0x00000000
        /*0780*/ 	.short	0x010a
        /*0782*/ 	.byte	0x05
	.zero		1


	//   ....[105]....
        /*0784*/ 	.word	0x00002cf0
        /*0788*/ 	.word	0x000000ff
        /*078c*/ 	.word	0x00000000
        /*0790*/ 	.short	0x010a
        /*0792*/ 	.byte	0x05
	.zero		1


	//   ....[106]....
        /*0794*/ 	.word	0x00002d80
        /*0798*/ 	.word	0x000000ff
        /*079c*/ 	.word	0x00000000
        /*07a0*/ 	.short	0x010a
        /*07a2*/ 	.byte	0x05
	.zero		1


	//   ....[107]....
        /*07a4*/ 	.word	0x00002e10
        /*07a8*/ 	.word	0x000000ff
        /*07ac*/ 	.word	0x00000000
        /*07b0*/ 	.short	0x010a
        /*07b2*/ 	.byte	0x05
	.zero		1


	//   ....[108]....
        /*07b4*/ 	.word	0x00002ea0
        /*07b8*/ 	.word	0x000000ff
        /*07bc*/ 	.word	0x00000000
        /*07c0*/ 	.short	0x010a
        /*07c2*/ 	.byte	0x05
	.zero		1


	//   ....[109]....
        /*07c4*/ 	.word	0x00002f30
        /*07c8*/ 	.word	0x000000ff
        /*07cc*/ 	.word	0x00000000
        /*07d0*/ 	.short	0x010a
        /*07d2*/ 	.byte	0x05
	.zero		1


	//   ....[110]....
        /*07d4*/ 	.word	0x00002fc0
        /*07d8*/ 	.word	0x000000ff
        /*07dc*/ 	.word	0x00000000
        /*07e0*/ 	.short	0x010a
        /*07e2*/ 	.byte	0x05
	.zero		1


	//   ....[111]....
        /*07e4*/ 	.word	0x00003050
        /*07e8*/ 	.word	0x000000ff
        /*07ec*/ 	.word	0x00000000
        /*07f0*/ 	.short	0x010a
        /*07f2*/ 	.byte	0x05
	.zero		1


	//   ....[112]....
        /*07f4*/ 	.word	0x000030e0
        /*07f8*/ 	.word	0x000000ff
        /*07fc*/ 	.word	0x00000000
        /*0800*/ 	.short	0x010a
        /*0802*/ 	.byte	0x05
	.zero		1


	//   ....[113]....
        /*0804*/ 	.word	0x00003170
        /*0808*/ 	.word	0x000000ff
        /*080c*/ 	.word	0x00000000
        /*0810*/ 	.short	0x010a
        /*0812*/ 	.byte	0x05
	.zero		1


	//   ....[114]....
        /*0814*/ 	.word	0x00003200
        /*0818*/ 	.word	0x000000ff
        /*081c*/ 	.word	0x00000000
        /*0820*/ 	.short	0x010a
        /*0822*/ 	.byte	0x05
	.zero		1


	//   ....[115]....
        /*0824*/ 	.word	0x00003290
        /*0828*/ 	.word	0x000000ff
        /*082c*/ 	.word	0x00000000
        /*0830*/ 	.short	0x010a
        /*0832*/ 	.byte	0x05
	.zero		1


	//   ....[116]....
        /*0834*/ 	.word	0x00003320
        /*0838*/ 	.word	0x000000ff
        /*083c*/ 	.word	0x00000000
        /*0840*/ 	.short	0x010a
        /*0842*/ 	.byte	0x05
	.zero		1


	//   ....[117]....
        /*0844*/ 	.word	0x000033b0
        /*0848*/ 	.word	0x000000ff
        /*084c*/ 	.word	0x00000000
        /*0850*/ 	.short	0x010a
        /*0852*/ 	.byte	0x05
	.zero		1


	//   ....[118]....
        /*0854*/ 	.word	0x00003440
        /*0858*/ 	.word	0x000000ff
        /*085c*/ 	.word	0x00000000
        /*0860*/ 	.short	0x010a
        /*0862*/ 	.byte	0x05
	.zero		1


	//   ....[119]....
        /*0864*/ 	.word	0x000034d0
        /*0868*/ 	.word	0x000000ff
        /*086c*/ 	.word	0x00000000
        /*0870*/ 	.short	0x010a
        /*0872*/ 	.byte	0x05
	.zero		1


	//   ....[120]....
        /*0874*/ 	.word	0x00003560
        /*0878*/ 	.word	0x000000ff
        /*087c*/ 	.word	0x00000000
        /*0880*/ 	.short	0x010a
        /*0882*/ 	.byte	0x05
	.zero		1


	//   ....[121]....
        /*0884*/ 	.word	0x000035f0
        /*0888*/ 	.word	0x000000ff
        /*088c*/ 	.word	0x00000000
        /*0890*/ 	.short	0x010a
        /*0892*/ 	.byte	0x05
	.zero		1


	//   ....[122]....
        /*0894*/ 	.word	0x00003680
        /*0898*/ 	.word	0x000000ff
        /*089c*/ 	.word	0x00000000
        /*08a0*/ 	.short	0x010a
        /*08a2*/ 	.byte	0x05
	.zero		1


	//   ....[123]....
        /*08a4*/ 	.word	0x00003710
        /*08a8*/ 	.word	0x000000ff
        /*08ac*/ 	.word	0x00000000
        /*08b0*/ 	.short	0x010a
        /*08b2*/ 	.byte	0x05
	.zero		1


	//   ....[124]....
        /*08b4*/ 	.word	0x000037a0
        /*08b8*/ 	.word	0x000000ff
        /*08bc*/ 	.word	0x00000000
        /*08c0*/ 	.short	0x010a
        /*08c2*/ 	.byte	0x05
	.zero		1


	//   ....[125]....
        /*08c4*/ 	.word	0x00003830
        /*08c8*/ 	.word	0x000000ff
        /*08cc*/ 	.word	0x00000000
        /*08d0*/ 	.short	0x010a
        /*08d2*/ 	.byte	0x05
	.zero		1


	//   ....[126]....
        /*08d4*/ 	.word	0x000038c0
        /*08d8*/ 	.word	0x000000ff
        /*08dc*/ 	.word	0x00000000
        /*08e0*/ 	.short	0x010a
        /*08e2*/ 	.byte	0x05
	.zero		1


	//   ....[127]....
        /*08e4*/ 	.word	0x00003950
        /*08e8*/ 	.word	0x000000ff
        /*08ec*/ 	.word	0x00000000
        /*08f0*/ 	.short	0x010a
        /*08f2*/ 	.byte	0x05
	.zero		1


	//   ....[128]....
        /*08f4*/ 	.word	0x000039e0
        /*08f8*/ 	.word	0x000000ff
        /*08fc*/ 	.word	0x00000000
        /*0900*/ 	.short	0x010a
        /*0902*/ 	.byte	0x05
	.zero		1


	//   ....[129]....
        /*0904*/ 	.word	0x00003a70
        /*0908*/ 	.word	0x000000ff
        /*090c*/ 	.word	0x00000000
        /*0910*/ 	.short	0x010a
        /*0912*/ 	.byte	0x05
	.zero		1


	//   ....[130]....
        /*0914*/ 	.word	0x00003b00
        /*0918*/ 	.word	0x000000ff
        /*091c*/ 	.word	0x00000000
        /*0920*/ 	.short	0x010a
        /*0922*/ 	.byte	0x05
	.zero		1


	//   ....[131]....
        /*0924*/ 	.word	0x00003b90
        /*0928*/ 	.word	0x000000ff
        /*092c*/ 	.word	0x00000000
        /*0930*/ 	.short	0x010a
        /*0932*/ 	.byte	0x05
	.zero		1


	//   ....[132]....
        /*0934*/ 	.word	0x00003c20
        /*0938*/ 	.word	0x000000ff
        /*093c*/ 	.word	0x00000000
        /*0940*/ 	.short	0x010a
        /*0942*/ 	.byte	0x05
	.zero		1


	//   ....[133]....
        /*0944*/ 	.word	0x00003cb0
        /*0948*/ 	.word	0x000000ff
        /*094c*/ 	.word	0x00000000
        /*0950*/ 	.short	0x010a
        /*0952*/ 	.byte	0x05
	.zero		1


	//   ....[134]....
        /*0954*/ 	.word	0x00003d50
        /*0958*/ 	.word	0x00000000
        /*095c*/ 	.word	0x00000000
        /*0960*/ 	.short	0x010a
        /*0962*/ 	.byte	0xff
	.zero		1


	//   ....[135]....
        /*0964*/ 	.word	0x00003e70
        /*0968*/ 	.word	0x00000002
        /*096c*/ 	.word	0x000002b0
        /*0970*/ 	.short	0x010a
        /*0972*/ 	.byte	0xff
	.zero		1


	//   ....[136]....
        /*0974*/ 	.word	0x00003ee0
        /*0978*/ 	.word	0x00000002
        /*097c*/ 	.word	0x00000000
        /*0980*/ 	.short	0x0101
        /*0982*/ 	.byte	0xff
	.zero		1


	//   ....[137]....
        /*0984*/ 	.word	0x00003f00
        /*0988*/ 	.word	0x000000ff
        /*098c*/ 	.word	0x00000260
        /*0990*/ 	.short	0x010a
        /*0992*/ 	.byte	0x04
	.zero		1


	//   ....[138]....
        /*0994*/ 	.word	0x00004020
        /*0998*/ 	.word	0x00000002
        /*099c*/ 	.word	0x00000250
        /*09a0*/ 	.short	0x010a
        /*09a2*/ 	.byte	0xff
	.zero		1


	//   ....[139]....
        /*09a4*/ 	.word	0x00004120
        /*09a8*/ 	.word	0x00000002
        /*09ac*/ 	.word	0x00000000
        /*09b0*/ 	.short	0x0101
        /*09b2*/ 	.byte	0xff
	.zero		1


	//   ....[140]....
        /*09b4*/ 	.word	0x000041b0
        /*09b8*/ 	.word	0x000000ff
        /*09bc*/ 	.word	0x00000260
        /*09c0*/ 	.short	0x0106
        /*09c2*/ 	.byte	0x04
	.zero		1


	//   ....[141]....
        /*09c4*/ 	.word	0x000041d0
        /*09c8*/ 	.word	0x000000ff
        /*09cc*/ 	.word	0x00000260
        /*09d0*/ 	.short	0x010a
        /*09d2*/ 	.byte	0x04
	.zero		1


	//   ....[142]....
        /*09d4*/ 	.word	0x00004260
        /*09d8*/ 	.word	0x000000ff
        /*09dc*/ 	.word	0x00000260
        /*09e0*/ 	.short	0x0106
        /*09e2*/ 	.byte	0x07
	.zero		1


	//   ....[143]....
        /*09e4*/ 	.word	0x000042a0
        /*09e8*/ 	.word	0x00000000
        /*09ec*/ 	.word	0x00000260
        /*09f0*/ 	.short	0x010a
        /*09f2*/ 	.byte	0xff
	.zero		1


	//   ....[144]....
        /*09f4*/ 	.word	0x00004790
        /*09f8*/ 	.word	0x00000000
        /*09fc*/ 	.word	0x00000250
        /*0a00*/ 	.short	0x010a
        /*0a02*/ 	.byte	0xff
	.zero		1


	//   ....[145]....
        /*0a04*/ 	.word	0x00004890
        /*0a08*/ 	.word	0x00000003
        /*0a0c*/ 	.word	0x00000000
        /*0a10*/ 	.short	0x0101
        /*0a12*/ 	.byte	0xff
	.zero		1


	//   ....[146]....
        /*0a14*/ 	.word	0x000048a0
        /*0a18*/ 	.word	0x000000ff
        /*0a1c*/ 	.word	0x00000000
        /*0a20*/ 	.short	0x010a
        /*0a22*/ 	.byte	0x04
	.zero		1


	//   ....[147]....
        /*0a24*/ 	.word	0x000048c0
        /*0a28*/ 	.word	0x000000ff
        /*0a2c*/ 	.word	0x00000290
        /*0a30*/ 	.short	0x010a
        /*0a32*/ 	.byte	0x13
	.zero		1


	//   ....[148]....
        /*0a34*/ 	.word	0x00004a00
        /*0a38*/ 	.word	0x000000ff
        /*0a3c*/ 	.word	0x00000000
        /*0a40*/ 	.short	0x010a
        /*0a42*/ 	.byte	0x06
	.zero		1


	//   ....[149]....
        /*0a44*/ 	.word	0x00004b00
        /*0a48*/ 	.word	0x000000ff
        /*0a4c*/ 	.word	0x00000000
        /*0a50*/ 	.short	0x010a
        /*0a52*/ 	.byte	0x04
	.zero		1


	//   ....[150]....
        /*0a54*/ 	.word	0x00004ce0
        /*0a58*/ 	.word	0x000000ff
        /*0a5c*/ 	.word	0x00000000
        /*0a60*/ 	.short	0x010a
        /*0a62*/ 	.byte	0x04
	.zero		1


	//   ....[151]....
        /*0a64*/ 	.word	0x00004d70
        /*0a68*/ 	.word	0x000000ff
        /*0a6c*/ 	.word	0x00000000
        /*0a70*/ 	.short	0x010a
        /*0a72*/ 	.byte	0x05
	.zero		1


	//   ....[152]....
        /*0a74*/ 	.word	0x00004e00
        /*0a78*/ 	.word	0x000000ff
        /*0a7c*/ 	.word	0x00000000
        /*0a80*/ 	.short	0x010a
        /*0a82*/ 	.byte	0x05
	.zero		1


	//   ....[153]....
        /*0a84*/ 	.word	0x00004e90
        /*0a88*/ 	.word	0x000000ff
        /*0a8c*/ 	.word	0x00000000
        /*0a90*/ 	.short	0x010a
        /*0a92*/ 	.byte	0x04
	.zero		1


	//   ....[154]....
        /*0a94*/ 	.word	0x00005390
        /*0a98*/ 	.word	0x00000008
        /*0a9c*/ 	.word	0x00000250
        /*0aa0*/ 	.short	0x010a
        /*0aa2*/ 	.byte	0xff
	.zero		1


	//   ....[155]....
        /*0aa4*/ 	.word	0x00005500
        /*0aa8*/ 	.word	0x00000000
        /*0aac*/ 	.word	0x00000000
        /*0ab0*/ 	.short	0x0101
        /*0ab2*/ 	.byte	0xff
	.zero		1


	//   ....[156]....
        /*0ab4*/ 	.word	0x000059e0
        /*0ab8*/ 	.word	0x000000ff
        /*0abc*/ 	.word	0x00000248
        /*0ac0*/ 	.short	0x010a
        /*0ac2*/ 	.byte	0x15
	.zero		1


	//   ....[157]....
        /*0ac4*/ 	.word	0x00005b70
        /*0ac8*/ 	.word	0x000000ff
        /*0acc*/ 	.word	0x00000230
        /*0ad0*/ 	.short	0x010a
        /*0ad2*/ 	.byte	0x15
	.zero		1


	//   ....[158]....
        /*0ad4*/ 	.word	0x00005ce0
        /*0ad8*/ 	.word	0x000000ff
        /*0adc*/ 	.word	0x00000220
        /*0ae0*/ 	.short	0x010b
        /*0ae2*/ 	.byte	0x15
	.zero		1


	//   ....[159]....
        /*0ae4*/ 	.word	0x00005d00
        /*0ae8*/ 	.word	0x000000ff
        /*0aec*/ 	.word	0x00000000
        /*0af0*/ 	.short	0x0101
        /*0af2*/ 	.byte	0x04
	.zero		1


	//   ....[160]....
        /*0af4*/ 	.word	0x00005d10
        /*0af8*/ 	.word	0x000000ff
        /*0afc*/ 	.word	0x00000238
        /*0b00*/ 	.short	0x010a
        /*0b02*/ 	.byte	0x15
	.zero		1


	//   ....[161]....
        /*0b04*/ 	.word	0x00005f00
        /*0b08*/ 	.word	0x000000ff
        /*0b0c*/ 	.word	0x00000228
        /*0b10*/ 	.short	0x010b
        /*0b12*/ 	.byte	0x15
	.zero		1


	//   ....[162]....
        /*0b14*/ 	.word	0x00005f10
        /*0b18*/ 	.word	0x000000ff
        /*0b1c*/ 	.word	0x00000000
        /*0b20*/ 	.short	0x0101
        /*0b22*/ 	.byte	0x26
	.zero		1


	//   ....[163]....
        /*0b24*/ 	.word	0x00005f40
        /*0b28*/ 	.word	0x000000ff
        /*0b2c*/ 	.word	0x00000230
        /*0b30*/ 	.short	0x010a
        /*0b32*/ 	.byte	0x15
	.zero		1


	//   ....[164]....
        /*0b34*/ 	.word	0x00005f80
        /*0b38*/ 	.word	0x00000000
        /*0b3c*/ 	.word	0x00000238
        /*0b40*/ 	.short	0x010a
        /*0b42*/ 	.byte	0xff
	.zero		1


	//   ....[165]....
        /*0b44*/ 	.word	0x00006290
        /*0b48*/ 	.word	0x00000003
        /*0b4c*/ 	.word	0x00000250
        /*0b50*/ 	.short	0x010a
        /*0b52*/ 	.byte	0xff
	.zero		1


	//   ....[166]....
        /*0b54*/ 	.word	0x00006410
        /*0b58*/ 	.word	0x00000000
        /*0b5c*/ 	.word	0x00000000
        /*0b60*/ 	.short	0x0101
        /*0b62*/ 	.byte	0xff
	.zero		1


	//   ....[167]....
        /*0b64*/ 	.word	0x00006f20
        /*0b68*/ 	.word	0x00000003
        /*0b6c*/ 	.word	0x00000220
        /*0b70*/ 	.short	0x010a
        /*0b72*/ 	.byte	0xff
	.zero		1


	//   ....[168]....
        /*0b74*/ 	.word	0x00006f60
        /*0b78*/ 	.word	0x0000002b
        /*0b7c*/ 	.word	0x00000270
        /*0b80*/ 	.short	0x010a
        /*0b82*/ 	.byte	0xff
	.zero		1


	//   ....[169]....
        /*0b84*/ 	.word	0x000070a0
        /*0b88*/ 	.word	0x00000003
        /*0b8c*/ 	.word	0x00000220
        /*0b90*/ 	.short	0x010a
        /*0b92*/ 	.byte	0xff
	.zero		1


	//   ....[170]....
        /*0b94*/ 	.word	0x000071c0
        /*0b98*/ 	.word	0x00000000
        /*0b9c*/ 	.word	0x00000000
        /*0ba0*/ 	.short	0x0101
        /*0ba2*/ 	.byte	0xff
	.zero		1


	//   ....[171]....
        /*0ba4*/ 	.word	0x00007240
        /*0ba8*/ 	.word	0x0000002b
        /*0bac*/ 	.word	0x00000270
        /*0bb0*/ 	.short	0x010a
        /*0bb2*/ 	.byte	0xff
	.zero		1


	//   ....[172]....
        /*0bb4*/ 	.word	0x00007db0
        /*0bb8*/ 	.word	0x00000003
        /*0bbc*/ 	.word	0x00000220
        /*0bc0*/ 	.short	0x010a
        /*0bc2*/ 	.byte	0xff
	.zero		1


	//   ....[173]....
        /*0bc4*/ 	.word	0x00007e60
        /*0bc8*/ 	.word	0x00000003
        /*0bcc*/ 	.word	0x00000220
        /*0bd0*/ 	.short	0x010a
        /*0bd2*/ 	.byte	0xff
	.zero		1


	//   ....[174]....
        /*0bd4*/ 	.word	0x00007f80
        /*0bd8*/ 	.word	0x00000000
        /*0bdc*/ 	.word	0x00000000
        /*0be0*/ 	.short	0x0101
        /*0be2*/ 	.byte	0xff
	.zero		1


	//   ....[175]....
        /*0be4*/ 	.word	0x00008390
        /*0be8*/ 	.word	0x000000ff
        /*0bec*/ 	.word	0x00000000
        /*0bf0*/ 	.short	0x0101
        /*0bf2*/ 	.byte	0x04
	.zero		1


	//   ....[176]....
        /*0bf4*/ 	.word	0x00008c90
        /*0bf8*/ 	.word	0x00000000
        /*0bfc*/ 	.word	0x000002c0
        /*0c00*/ 	.short	0x010a
        /*0c02*/ 	.byte	0xff
	.zero		1


	//   ....[177]....
        /*0c04*/ 	.word	0x00008cf0
        /*0c08*/ 	.word	0x00000000
        /*0c0c*/ 	.word	0x00000110
        /*0c10*/ 	.short	0x010a
        /*0c12*/ 	.byte	0xff
	.zero		1


	//   ....[178]....
        /*0c14*/ 	.word	0x00008d50
        /*0c18*/ 	.word	0x00000000
        /*0c1c*/ 	.word	0x00000110
        /*0c20*/ 	.short	0x010a
        /*0c22*/ 	.byte	0xff
	.zero		1


	//   ....[179]....
        /*0c24*/ 	.word	0x00008da0
        /*0c28*/ 	.word	0x00000003
        /*0c2c*/ 	.word	0x00000250
        /*0c30*/ 	.short	0x010a
        /*0c32*/ 	.byte	0xff
	.zero		1


	//   ....[180]....
        /*0c34*/ 	.word	0x00008e00
        /*0c38*/ 	.word	0x00000000
        /*0c3c*/ 	.word	0x00000000
        /*0c40*/ 	.short	0x010a
        /*0c42*/ 	.byte	0xff
	.zero		1


	//   ....[181]....
        /*0c44*/ 	.word	0x00008e60
        /*0c48*/ 	.word	0x00000000
        /*0c4c*/ 	.word	0x00000000
        /*0c50*/ 	.short	0x010a
        /*0c52*/ 	.byte	0xff
	.zero		1


	//   ....[182]....
        /*0c54*/ 	.word	0x00008ec0
        /*0c58*/ 	.word	0x00000000
        /*0c5c*/ 	.word	0x00000000
        /*0c60*/ 	.short	0x010a
        /*0c62*/ 	.byte	0xff
	.zero		1


	//   ....[183]....
        /*0c64*/ 	.word	0x00008f20
        /*0c68*/ 	.word	0x00000000
        /*0c6c*/ 	.word	0x00000000
        /*0c70*/ 	.short	0x010a
        /*0c72*/ 	.byte	0xff
	.zero		1


	//   ....[184]....
        /*0c74*/ 	.word	0x00008f80
        /*0c78*/ 	.word	0x00000000
        /*0c7c*/ 	.word	0x00000000
        /*0c80*/ 	.short	0x010a
        /*0c82*/ 	.byte	0xff
	.zero		1


	//   ....[185]....
        /*0c84*/ 	.word	0x00008fe0
        /*0c88*/ 	.word	0x00000000
        /*0c8c*/ 	.word	0x00000000
        /*0c90*/ 	.short	0x010a
        /*0c92*/ 	.byte	0xff
	.zero		1


	//   ....[186]....
        /*0c94*/ 	.word	0x00009040
        /*0c98*/ 	.word	0x00000000
        /*0c9c*/ 	.word	0x00000000
        /*0ca0*/ 	.short	0x010a
        /*0ca2*/ 	.byte	0xff
	.zero		1


	//   ....[187]....
        /*0ca4*/ 	.word	0x000090a0
        /*0ca8*/ 	.word	0x00000000
        /*0cac*/ 	.word	0x00000000
        /*0cb0*/ 	.short	0x010a
        /*0cb2*/ 	.byte	0xff
	.zero		1


	//   ....[188]....
        /*0cb4*/ 	.word	0x00009100
        /*0cb8*/ 	.word	0x00000000
        /*0cbc*/ 	.word	0x00000000
        /*0cc0*/ 	.short	0x010a
        /*0cc2*/ 	.byte	0xff
	.zero		1


	//   ....[189]....
        /*0cc4*/ 	.word	0x00009160
        /*0cc8*/ 	.word	0x00000000
        /*0ccc*/ 	.word	0x00000000
        /*0cd0*/ 	.short	0x010a
        /*0cd2*/ 	.byte	0xff
	.zero		1


	//   ....[190]....
        /*0cd4*/ 	.word	0x000091c0
        /*0cd8*/ 	.word	0x00000000
        /*0cdc*/ 	.word	0x00000000
        /*0ce0*/ 	.short	0x010a
        /*0ce2*/ 	.byte	0xff
	.zero		1


	//   ....[191]....
        /*0ce4*/ 	.word	0x00009220
        /*0ce8*/ 	.word	0x00000000
        /*0cec*/ 	.word	0x00000000
        /*0cf0*/ 	.short	0x010a
        /*0cf2*/ 	.byte	0xff
	.zero		1


	//   ....[192]....
        /*0cf4*/ 	.word	0x00009280
        /*0cf8*/ 	.word	0x00000000
        /*0cfc*/ 	.word	0x00000000
        /*0d00*/ 	.short	0x010a
        /*0d02*/ 	.byte	0xff
	.zero		1


	//   ....[193]....
        /*0d04*/ 	.word	0x000092e0
        /*0d08*/ 	.word	0x00000000
        /*0d0c*/ 	.word	0x00000000
        /*0d10*/ 	.short	0x010a
        /*0d12*/ 	.byte	0xff
	.zero		1


	//   ....[194]....
        /*0d14*/ 	.word	0x00009340
        /*0d18*/ 	.word	0x00000000
        /*0d1c*/ 	.word	0x00000000
        /*0d20*/ 	.short	0x010a
        /*0d22*/ 	.byte	0xff
	.zero		1


	//   ....[195]....
        /*0d24*/ 	.word	0x000093a0
        /*0d28*/ 	.word	0x00000000
        /*0d2c*/ 	.word	0x00000000
        /*0d30*/ 	.short	0x010a
        /*0d32*/ 	.byte	0xff
	.zero		1


	//   ....[196]....
        /*0d34*/ 	.word	0x00009400
        /*0d38*/ 	.word	0x00000000
        /*0d3c*/ 	.word	0x00000000
        /*0d40*/ 	.short	0x010a
        /*0d42*/ 	.byte	0xff
	.zero		1


	//   ....[197]....
        /*0d44*/ 	.word	0x00009460
        /*0d48*/ 	.word	0x00000000
        /*0d4c*/ 	.word	0x00000000
        /*0d50*/ 	.short	0x010a
        /*0d52*/ 	.byte	0xff
	.zero		1


	//   ....[198]....
        /*0d54*/ 	.word	0x000094c0
        /*0d58*/ 	.word	0x00000000
        /*0d5c*/ 	.word	0x00000000
        /*0d60*/ 	.short	0x010a
        /*0d62*/ 	.byte	0xff
	.zero		1


	//   ....[199]....
        /*0d64*/ 	.word	0x00009520
        /*0d68*/ 	.word	0x00000000
        /*0d6c*/ 	.word	0x00000000
        /*0d70*/ 	.short	0x010a
        /*0d72*/ 	.byte	0xff
	.zero		1


	//   ....[200]....
        /*0d74*/ 	.word	0x00009580
        /*0d78*/ 	.word	0x00000000
        /*0d7c*/ 	.word	0x00000000
        /*0d80*/ 	.short	0x010a
        /*0d82*/ 	.byte	0xff
	.zero		1


	//   ....[201]....
        /*0d84*/ 	.word	0x000095e0
        /*0d88*/ 	.word	0x00000000
        /*0d8c*/ 	.word	0x00000000
        /*0d90*/ 	.short	0x010a
        /*0d92*/ 	.byte	0xff
	.zero		1


	//   ....[202]....
        /*0d94*/ 	.word	0x00009640
        /*0d98*/ 	.word	0x00000000
        /*0d9c*/ 	.word	0x00000000
        /*0da0*/ 	.short	0x010a
        /*0da2*/ 	.byte	0xff
	.zero		1


	//   ....[203]....
        /*0da4*/ 	.word	0x000096a0
        /*0da8*/ 	.word	0x00000000
        /*0dac*/ 	.word	0x00000000
        /*0db0*/ 	.short	0x010a
        /*0db2*/ 	.byte	0xff
	.zero		1


	//   ....[204]....
        /*0db4*/ 	.word	0x00009700
        /*0db8*/ 	.word	0x00000000
        /*0dbc*/ 	.word	0x00000000
        /*0dc0*/ 	.short	0x010a
        /*0dc2*/ 	.byte	0xff
	.zero		1


	//   ....[205]....
        /*0dc4*/ 	.word	0x00009760
        /*0dc8*/ 	.word	0x00000000
        /*0dcc*/ 	.word	0x00000000
        /*0dd0*/ 	.short	0x010a
        /*0dd2*/ 	.byte	0xff
	.zero		1


	//   ....[206]....
        /*0dd4*/ 	.word	0x000097c0
        /*0dd8*/ 	.word	0x00000000
        /*0ddc*/ 	.word	0x00000000
        /*0de0*/ 	.short	0x010a
        /*0de2*/ 	.byte	0xff
	.zero		1


	//   ....[207]....
        /*0de4*/ 	.word	0x00009820
        /*0de8*/ 	.word	0x00000000
        /*0dec*/ 	.word	0x00000000
        /*0df0*/ 	.short	0x010a
        /*0df2*/ 	.byte	0xff
	.zero		1


	//   ....[208]....
        /*0df4*/ 	.word	0x00009880
        /*0df8*/ 	.word	0x00000000
        /*0dfc*/ 	.word	0x00000000
        /*0e00*/ 	.short	0x010a
        /*0e02*/ 	.byte	0xff
	.zero		1


	//   ....[209]....
        /*0e04*/ 	.word	0x000098e0
        /*0e08*/ 	.word	0x00000000
        /*0e0c*/ 	.word	0x00000000
        /*0e10*/ 	.short	0x010a
        /*0e12*/ 	.byte	0xff
	.zero		1


	//   ....[210]....
        /*0e14*/ 	.word	0x00009940
        /*0e18*/ 	.word	0x00000000
        /*0e1c*/ 	.word	0x00000000
        /*0e20*/ 	.short	0x010a
        /*0e22*/ 	.byte	0xff
	.zero		1


	//   ....[211]....
        /*0e24*/ 	.word	0x000099a0
        /*0e28*/ 	.word	0x00000000
        /*0e2c*/ 	.word	0x00000000
        /*0e30*/ 	.short	0x010a
        /*0e32*/ 	.byte	0xff
	.zero		1


	//   ....[212]....
        /*0e34*/ 	.word	0x00009a00
        /*0e38*/ 	.word	0x00000000
        /*0e3c*/ 	.word	0x00000000
        /*0e40*/ 	.short	0x010a
        /*0e42*/ 	.byte	0xff
	.zero		1


	//   ....[213]....
        /*0e44*/ 	.word	0x00009a50
        /*0e48*/ 	.word	0x00000002
        /*0e4c*/ 	.word	0x000002b0
        /*0e50*/ 	.short	0x010a
        /*0e52*/ 	.byte	0xff
	.zero		1


	//   ....[214]....
        /*0e54*/ 	.word	0x00009ab0
        /*0e58*/ 	.word	0x00000002
        /*0e5c*/ 	.word	0x00000260
        /*0e60*/ 	.short	0x010a
        /*0e62*/ 	.byte	0xff
	.zero		1


	//   ....[215]....
        /*0e64*/ 	.word	0x00009b00
        /*0e68*/ 	.word	0x00000002
        /*0e6c*/ 	.word	0x00000250
        /*0e70*/ 	.short	0x010a
        /*0e72*/ 	.byte	0xff
	.zero		1


	//   ....[216]....
        /*0e74*/ 	.word	0x00009b60
        /*0e78*/ 	.word	0x00000000
        /*0e7c*/ 	.word	0x00000260
        /*0e80*/ 	.short	0x010a
        /*0e82*/ 	.byte	0xff
	.zero		1


	//   ....[217]....
        /*0e84*/ 	.word	0x00009bb0
        /*0e88*/ 	.word	0x00000000
        /*0e8c*/ 	.word	0x00000250
        /*0e90*/ 	.short	0x010a
        /*0e92*/ 	.byte	0xff
	.zero		1


	//   ....[218]....
        /*0e94*/ 	.word	0x00009c10
        /*0e98*/ 	.word	0x00000002
        /*0e9c*/ 	.word	0x00000290
        /*0ea0*/ 	.short	0x010a
        /*0ea2*/ 	.byte	0xff
	.zero		1


	//   ....[219]....
        /*0ea4*/ 	.word	0x00009c70
        /*0ea8*/ 	.word	0x00000000
        /*0eac*/ 	.word	0x00000000
        /*0eb0*/ 	.short	0x010a
        /*0eb2*/ 	.byte	0xff
	.zero		1


	//   ....[220]....
        /*0eb4*/ 	.word	0x00009cd0
        /*0eb8*/ 	.word	0x00000000
        /*0ebc*/ 	.word	0x00000000
        /*0ec0*/ 	.short	0x010a
        /*0ec2*/ 	.byte	0xff
	.zero		1


	//   ....[221]....
        /*0ec4*/ 	.word	0x00009d30
        /*0ec8*/ 	.word	0x00000000
        /*0ecc*/ 	.word	0x00000000
        /*0ed0*/ 	.short	0x010a
        /*0ed2*/ 	.byte	0xff
	.zero		1


	//   ....[222]....
        /*0ed4*/ 	.word	0x00009d90
        /*0ed8*/ 	.word	0x00000000
        /*0edc*/ 	.word	0x00000000
        /*0ee0*/ 	.short	0x010a
        /*0ee2*/ 	.byte	0xff
	.zero		1


	//   ....[223]....
        /*0ee4*/ 	.word	0x00009df0
        /*0ee8*/ 	.word	0x00000000
        /*0eec*/ 	.word	0x00000000
        /*0ef0*/ 	.short	0x010a
        /*0ef2*/ 	.byte	0xff
	.zero		1


	//   ....[224]....
        /*0ef4*/ 	.word	0x00009e40
        /*0ef8*/ 	.word	0x00000008
        /*0efc*/ 	.word	0x00000250
        /*0f00*/ 	.short	0x010a
        /*0f02*/ 	.byte	0xff
	.zero		1


	//   ....[225]....
        /*0f04*/ 	.word	0x00009ea0
        /*0f08*/ 	.word	0x00000000
        /*0f0c*/ 	.word	0x00000248
        /*0f10*/ 	.short	0x010a
        /*0f12*/ 	.byte	0xff
	.zero		1


	//   ....[226]....
        /*0f14*/ 	.word	0x00009f00
        /*0f18*/ 	.word	0x00000000
        /*0f1c*/ 	.word	0x00000230
        /*0f20*/ 	.short	0x010a
        /*0f22*/ 	.byte	0xff
	.zero		1


	//   ....[227]....
        /*0f24*/ 	.word	0x00009f60
        /*0f28*/ 	.word	0x00000000
        /*0f2c*/ 	.word	0x00000238
        /*0f30*/ 	.short	0x010a
        /*0f32*/ 	.byte	0xff
	.zero		1


	//   ....[228]....
        /*0f34*/ 	.word	0x00009fc0
        /*0f38*/ 	.word	0x00000000
        /*0f3c*/ 	.word	0x00000230
        /*0f40*/ 	.short	0x010a
        /*0f42*/ 	.byte	0xff
	.zero		1


	//   ....[229]....
        /*0f44*/ 	.word	0x0000a010
        /*0f48*/ 	.word	0x00000003
        /*0f4c*/ 	.word	0x00000250
        /*0f50*/ 	.short	0x010a
        /*0f52*/ 	.byte	0xff
	.zero		1


	//   ....[230]....
        /*0f54*/ 	.word	0x0000a060
        /*0f58*/ 	.word	0x00000003
        /*0f5c*/ 	.word	0x00000220
        /*0f60*/ 	.short	0x010a
        /*0f62*/ 	.byte	0xff
	.zero		1


	//   ....[231]....
        /*0f64*/ 	.word	0x0000a0b0
        /*0f68*/ 	.word	0x0000002b
        /*0f6c*/ 	.word	0x00000270
        /*0f70*/ 	.short	0x010a
        /*0f72*/ 	.byte	0xff
	.zero		1


	//   ....[232]....
        /*0f74*/ 	.word	0x0000a100
        /*0f78*/ 	.word	0x00000003
        /*0f7c*/ 	.word	0x00000220
        /*0f80*/ 	.short	0x010a
        /*0f82*/ 	.byte	0xff
	.zero		1


	//----- nvinfo : EIATTR_NUM_MBARRIERS
	.align		4
.L_47:
        /*0f84*/ 	.byte	0x03, 0x38
        /*0f86*/ 	.short	0x005a


	//----- nvinfo : EIATTR_EXIT_INSTR_OFFSETS
	.align		4
        /*0f88*/ 	.byte	0x04, 0x1c
        /*0f8a*/ 	.short	(.L_49 - .L_48)


	//   ....[0]....
.L_48:
        /*0f8c*/ 	.word	0x00003d80


	//   ....[1]....
        /*0f90*/ 	.word	0x00004270


	//   ....[2]....
        /*0f94*/ 	.word	0x000042d0


	//   ....[3]....
        /*0f98*/ 	.word	0x000050f0


	//   ....[4]....
        /*0f9c*/ 	.word	0x00005fb0


	//   ....[5]....
        /*0fa0*/ 	.word	0x00005ff0


	//   ....[6]....
        /*0fa4*/ 	.word	0x00008c80


	//----- nvinfo : EIATTR_MAX_THREADS
	.align		4
.L_49:
        /*0fa8*/ 	.byte	0x04, 0x05
        /*0faa*/ 	.short	(.L_51 - .L_50)
.L_50:
        /*0fac*/ 	.word	0x00000100
        /*0fb0*/ 	.word	0x00000001
        /*0fb4*/ 	.word	0x00000001


	//----- nvinfo : EIATTR_CRS_STACK_SIZE
	.align		4
.L_51:
        /*0fb8*/ 	.byte	0x04, 0x1e
        /*0fba*/ 	.short	(.L_53 - .L_52)
.L_52:
        /*0fbc*/ 	.word	0x00000000


	//----- nvinfo : EIATTR_CBANK_PARAM_SIZE
	.align		4
.L_53:
        /*0fc0*/ 	.byte	0x03, 0x19
        /*0fc2*/ 	.short	0x0800


	//----- nvinfo : EIATTR_PARAM_CBANK
	.align		4
        /*0fc4*/ 	.byte	0x04, 0x0a
        /*0fc6*/ 	.short	(.L_55 - .L_54)
	.align		4
.L_54:
        /*0fc8*/ 	.word	index@(.nv.constant0._ZN7cutlass13device_kernelINS_4gemm6kernel13GemmUniversalIN4cute5tupleIJiiiiEEENS1_10collective13CollectiveMmaINS1_35MainloopSm100TmaUmmaWarpSpecializedILi34ELi2ELi4ENS5_IJNS4_1CILi2EEENSA_ILi1EEESC_EEEEENS5_IJNSA_ILi64EEENSA_ILi128EEENSA_ILi32EEEEEEaNS5_IJlSC_lEEEaSJ_NS4_8TiledMMAINS4_8MMA_AtomIJNS4_15SM100_MMA_S8_SSIaaiLi64ELi128ELNS4_4UMMA5MajorE0ELSO_0ELNSN_8SaturateE0EEEEEENS4_6LayoutINS5_IJSC_SC_SC_EEENS5_IJNSA_ILi0EEESU_SU_EEEEENS5_IJNS4_10UnderscoreESX_SX_EEEEENS4_13SM90_TMA_LOADENS4_14ComposedLayoutINS4_7SwizzleILi1ELi4ELi3EEENS4_18smem_ptr_flag_bitsILi8EEENSS_INS5_IJNSA_ILi8EEESH_EEENS5_IJSH_SC_EEEEEEEvNS4_8identityENS4_23SM90_TMA_LOAD_MULTICASTES1A_vS1B_EENS_8epilogue10collective18CollectiveEpilogueINS1E_23Sm100TmaWarpSpecializedILi2ELi2ELi32ELb0ELb0EEEJSI_NS5_IJNSS_ISF_SC_EES1J_EEEaSJ_aSJ_NS1E_6fusion15FusionCallbacksIS1I_NS1L_17LinearCombinationIaiaiLNS_15FloatRoundStyleE2EEESI_S1K_JEEENS4_5SM1004TMEM4LOAD26SM100_TMEM_LOAD_16dp32b32xES10_NS11_INS12_ILi2ELi4ELi3EEES15_NSS_INS5_IJS16_SF_EEENS5_IJSF_SC_EEEEEEENS4_39AutoVectorizingCopyWithAssumedAlignmentILi128EEENS4_14SM90_TMA_STOREES1Z_S21_S21_EEEvvEEEEvNT_6ParamsE)
        /*0fcc*/ 	.short	0x0380
        /*0fce*/ 	.short	0x0800


	//----- nvinfo : EIATTR_SW_WAR
	.align		4
.L_55:
        /*0fd0*/ 	.byte	0x04, 0x36
        /*0fd2*/ 	.short	(.L_57 - .L_56)
.L_56:
        /*0fd4*/ 	.word	0x00000008
.L_57:


//--------------------- .nv.callgraph             --------------------------
	.section	.nv.callgraph,"",@"SHT_CUDA_CALLGRAPH"
	.align	4
	.sectionentsize	8
	.align		4
        /*0000*/ 	.word	0x00000000
	.align		4
        /*0004*/ 	.word	0xffffffff
	.align		4
        /*0008*/ 	.word	index@(_ZN7cutlass13device_kernelINS_4gemm6kernel13GemmUniversalIN4cute5tupleIJiiiiEEENS1_10collective13CollectiveMmaINS1_35MainloopSm100TmaUmmaWarpSpecializedILi34ELi2ELi4ENS5_IJNS4_1CILi2EEENSA_ILi1EEESC_EEEEENS5_IJNSA_ILi64EEENSA_ILi128EEENSA_ILi32EEEEEEaNS5_IJlSC_lEEEaSJ_NS4_8TiledMMAINS4_8MMA_AtomIJNS4_15SM100_MMA_S8_SSIaaiLi64ELi128ELNS4_4UMMA5MajorE0ELSO_0ELNSN_8SaturateE0EEEEEENS4_6LayoutINS5_IJSC_SC_SC_EEENS5_IJNSA_ILi0EEESU_SU_EEEEENS5_IJNS4_10UnderscoreESX_SX_EEEEENS4_13SM90_TMA_LOADENS4_14ComposedLayoutINS4_7SwizzleILi1ELi4ELi3EEENS4_18smem_ptr_flag_bitsILi8EEENSS_INS5_IJNSA_ILi8EEESH_EEENS5_IJSH_SC_EEEEEEEvNS4_8identityENS4_23SM90_TMA_LOAD_MULTICASTES1A_vS1B_EENS_8epilogue10collective18CollectiveEpilogueINS1E_23Sm100TmaWarpSpecializedILi2ELi2ELi32ELb0ELb0EEEJSI_NS5_IJNSS_ISF_SC_EES1J_EEEaSJ_aSJ_NS1E_6fusion15FusionCallbacksIS1I_NS1L_17LinearCombinationIaiaiLNS_15FloatRoundStyleE2EEESI_S1K_JEEENS4_5SM1004TMEM4LOAD26SM100_TMEM_LOAD_16dp32b32xES10_NS11_INS12_ILi2ELi4ELi3EEES15_NSS_INS5_IJS16_SF_EEENS5_IJSF_SC_EEEEEEENS4_39AutoVectorizingCopyWithAssumedAlignmentILi128EEENS4_14SM90_TMA_STOREES1Z_S21_S21_EEEvvEEEEvNT_6ParamsE)
	.align		4
        /*000c*/ 	.word	index@(__assertfail)
	.align		4
        /*0010*/ 	.word	0x00000000
	.align		4
        /*0014*/ 	.word	0xfffffffe
	.align		4
        /*0018*/ 	.word	0x00000000
	.align		4
        /*001c*/ 	.word	0xfffffffd
	.align		4
        /*0020*/ 	.word	0x00000000
	.align		4
        /*0024*/ 	.word	0xfffffffc


//--------------------- .nv.constant4             --------------------------
	.section	.nv.constant4,"a",@progbits
	.align	8
	.align		8
.nv.constant4:
        /*0000*/ 	.dword	__assertfail
	.align		8
        /*0008*/ 	.dword	__unnamed_1
	.align		8
        /*0010*/ 	.dword	__unnamed_2
	.align		8
        /*0018*/ 	.dword	_ZN40_INTERNAL_21815882_4_k_cu_0b57bc49_238744cuda3std3__45__cpo5beginE
	.align		8
        /*0020*/ 	.dword	_ZN40_INTERNAL_21815882_4_k_cu_0b57bc49_238744cuda3std3__45__cpo3endE
	.align		8
        /*0028*/ 	.dword	_ZN40_INTERNAL_21815882_4_k_cu_0b57bc49_238744cuda3std3__45__cpo6cbeginE
	.align		8
        /*0030*/ 	.dword	_ZN40_INTERNAL_21815882_4_k_cu_0b57bc49_238744cuda3std3__45__cpo4cendE
	.align		8
        /*0038*/ 	.dword	_ZN40_INTERNAL_21815882_4_k_cu_0b57bc49_238744cuda3std3__442_GLOBAL__N__21815882_4_k_cu_0b57bc49_238746ignoreE
	.align		8
        /*0040*/ 	.dword	_ZN40_INTERNAL_21815882_4_k_cu_0b57bc49_238744cuda3std3__419piecewise_constructE
	.align		8
        /*0048*/ 	.dword	_ZN40_INTERNAL_21815882_4_k_cu_0b57bc49_238744cuda3std3__48in_placeE
	.align		8
        /*0050*/ 	.dword	_ZN40_INTERNAL_21815882_4_k_cu_0b57bc49_238744cuda3std6ranges3__45__cpo4swapE
	.align		8
        /*0058*/ 	.dword	_ZN40_INTERNAL_21815882_4_k_cu_0b57bc49_238744cuda3std6ranges3__45__cpo9iter_moveE
	.align		8
        /*0060*/ 	.dword	_ZN40_INTERNAL_21815882_4_k_cu_0b57bc49_238744cute7productE
	.align		8
        /*0068*/ 	.dword	_ZN40_INTERNAL_21815882_4_k_cu_0b57bc49_238744cute1_E
	.align		8
        /*0070*/ 	.dword	$str$25
	.align		8
        /*0078*/ 	.dword	$str$26
	.align		8
        /*0080*/ 	.dword	$str$27
	.align		8
        /*0088*/ 	.dword	$str$28


//--------------------- .text._ZN7cutlass13device_kernelINS_4gemm6kernel13GemmUniversalIN4cute5tupleIJiiiiEEENS1_10collective13CollectiveMmaINS1_35MainloopSm100TmaUmmaWarpSpecializedILi34ELi2ELi4ENS5_IJNS4_1CILi2EEENSA_ILi1EEESC_EEEEENS5_IJNSA_ILi64EEENSA_ILi128EEENSA_ILi32EEEEEEaNS5_IJlSC_lEEEaSJ_NS4_8TiledMMAINS4_8MMA_AtomIJNS4_15SM100_MMA_S8_SSIaaiLi64ELi128ELNS4_4UMMA5MajorE0ELSO_0ELNSN_8SaturateE0EEEEEENS4_6LayoutINS5_IJSC_SC_SC_EEENS5_IJNSA_ILi0EEESU_SU_EEEEENS5_IJNS4_10UnderscoreESX_SX_EEEEENS4_13SM90_TMA_LOADENS4_14ComposedLayoutINS4_7SwizzleILi1ELi4ELi3EEENS4_18smem_ptr_flag_bitsILi8EEENSS_INS5_IJNSA_ILi8EEESH_EEENS5_IJSH_SC_EEEEEEEvNS4_8identityENS4_23SM90_TMA_LOAD_MULTICASTES1A_vS1B_EENS_8epilogue10collective18CollectiveEpilogueINS1E_23Sm100TmaWarpSpecializedILi2ELi2ELi32ELb0ELb0EEEJSI_NS5_IJNSS_ISF_SC_EES1J_EEEaSJ_aSJ_NS1E_6fusion15FusionCallbacksIS1I_NS1L_17LinearCombinationIaiaiLNS_15FloatRoundStyleE2EEESI_S1K_JEEENS4_5SM1004TMEM4LOAD26SM100_TMEM_LOAD_16dp32b32xES10_NS11_INS12_ILi2ELi4ELi3EEES15_NSS_INS5_IJS16_SF_EEENS5_IJSF_SC_EEEEEEENS4_39AutoVectorizingCopyWithAssumedAlignmentILi128EEENS4_14SM90_TMA_STOREES1Z_S21_S21_EEEvvEEEEvNT_6ParamsE --------------------------
	.section	.text._ZN7cutlass13device_kernelINS_4gemm6kernel13GemmUniversalIN4cute5tupleIJiiiiEEENS1_10collective13CollectiveMmaINS1_35MainloopSm100TmaUmmaWarpSpecializedILi34ELi2ELi4ENS5_IJNS4_1CILi2EEENSA_ILi1EEESC_EEEEENS5_IJNSA_ILi64EEENSA_ILi128EEENSA_ILi32EEEEEEaNS5_IJlSC_lEEEaSJ_NS4_8TiledMMAINS4_8MMA_AtomIJNS4_15SM100_MMA_S8_SSIaaiLi64ELi128ELNS4_4UMMA5MajorE0ELSO_0ELNSN_8SaturateE0EEEEEENS4_6LayoutINS5_IJSC_SC_SC_EEENS5_IJNSA_ILi0EEESU_SU_EEEEENS5_IJNS4_10UnderscoreESX_SX_EEEEENS4_13SM90_TMA_LOADENS4_14ComposedLayoutINS4_7SwizzleILi1ELi4ELi3EEENS4_18smem_ptr_flag_bitsILi8EEENSS_INS5_IJNSA_ILi8EEESH_EEENS5_IJSH_SC_EEEEEEEvNS4_8identityENS4_23SM90_TMA_LOAD_MULTICASTES1A_vS1B_EENS_8epilogue10collective18CollectiveEpilogueINS1E_23Sm100TmaWarpSpecializedILi2ELi2ELi32ELb0ELb0EEEJSI_NS5_IJNSS_ISF_SC_EES1J_EEEaSJ_aSJ_NS1E_6fusion15FusionCallbacksIS1I_NS1L_17LinearCombinationIaiaiLNS_15FloatRoundStyleE2EEESI_S1K_JEEENS4_5SM1004TMEM4LOAD26SM100_TMEM_LOAD_16dp32b32xES10_NS11_INS12_ILi2ELi4ELi3EEES15_NSS_INS5_IJS16_SF_EEENS5_IJSF_SC_EEEEEEENS4_39AutoVectorizingCopyWithAssumedAlignmentILi128EEENS4_14SM90_TMA_STOREES1Z_S21_S21_EEEvvEEEEvNT_6ParamsE,"ax",@progbits
	.align	128
.text._ZN7cutlass13device_kernelINS_4gemm6kernel13GemmUniversalIN4cute5tupleIJiiiiEEENS1_10collective13CollectiveMmaINS1_35MainloopSm100TmaUmmaWarpSpecializedILi34ELi2ELi4ENS5_IJNS4_1CILi2EEENSA_ILi1EEESC_EEEEENS5_IJNSA_ILi64EEENSA_ILi128EEENSA_ILi32EEEEEEaNS5_IJlSC_lEEEaSJ_NS4_8TiledMMAINS4_8MMA_AtomIJNS4_15SM100_MMA_S8_SSIaaiLi64ELi128ELNS4_4UMMA5MajorE0ELSO_0ELNSN_8SaturateE0EEEEEENS4_6LayoutINS5_IJSC_SC_SC_EEENS5_IJNSA_ILi0EEESU_SU_EEEEENS5_IJNS4_10UnderscoreESX_SX_EEEEENS4_13SM90_TMA_LOADENS4_14ComposedLayoutINS4_7SwizzleILi1ELi4ELi3EEENS4_18smem_ptr_flag_bitsILi8EEENSS_INS5_IJNSA_ILi8EEESH_EEENS5_IJSH_SC_EEEEEEEvNS4_8identityENS4_23SM90_TMA_LOAD_MULTICASTES1A_vS1B_EENS_8epilogue10collective18CollectiveEpilogueINS1E_23Sm100TmaWarpSpecializedILi2ELi2ELi32ELb0ELb0EEEJSI_NS5_IJNSS_ISF_SC_EES1J_EEEaSJ_aSJ_NS1E_6fusion15FusionCallbacksIS1I_NS1L_17LinearCombinationIaiaiLNS_15FloatRoundStyleE2EEESI_S1K_JEEENS4_5SM1004TMEM4LOAD26SM100_TMEM_LOAD_16dp32b32xES10_NS11_INS12_ILi2ELi4ELi3EEES15_NSS_INS5_IJS16_SF_EEENS5_IJSF_SC_EEEEEEENS4_39AutoVectorizingCopyWithAssumedAlignmentILi128EEENS4_14SM90_TMA_STOREES1Z_S21_S21_EEEvvEEEEvNT_6ParamsE:
        .type           _ZN7cutlass13device_kernelINS_4gemm6kernel13GemmUniversalIN4cute5tupleIJiiiiEEENS1_10collective13CollectiveMmaINS1_35MainloopSm100TmaUmmaWarpSpecializedILi34ELi2ELi4ENS5_IJNS4_1CILi2EEENSA_ILi1EEESC_EEEEENS5_IJNSA_ILi64EEENSA_ILi128EEENSA_ILi32EEEEEEaNS5_IJlSC_lEEEaSJ_NS4_8TiledMMAINS4_8MMA_AtomIJNS4_15SM100_MMA_S8_SSIaaiLi64ELi128ELNS4_4UMMA5MajorE0ELSO_0ELNSN_8SaturateE0EEEEEENS4_6LayoutINS5_IJSC_SC_SC_EEENS5_IJNSA_ILi0EEESU_SU_EEEEENS5_IJNS4_10UnderscoreESX_SX_EEEEENS4_13SM90_TMA_LOADENS4_14ComposedLayoutINS4_7SwizzleILi1ELi4ELi3EEENS4_18smem_ptr_flag_bitsILi8EEENSS_INS5_IJNSA_ILi8EEESH_EEENS5_IJSH_SC_EEEEEEEvNS4_8identityENS4_23SM90_TMA_LOAD_MULTICASTES1A_vS1B_EENS_8epilogue10collective18CollectiveEpilogueINS1E_23Sm100TmaWarpSpecializedILi2ELi2ELi32ELb0ELb0EEEJSI_NS5_IJNSS_ISF_SC_EES1J_EEEaSJ_aSJ_NS1E_6fusion15FusionCallbacksIS1I_NS1L_17LinearCombinationIaiaiLNS_15FloatRoundStyleE2EEESI_S1K_JEEENS4_5SM1004TMEM4LOAD26SM100_TMEM_LOAD_16dp32b32xES10_NS11_INS12_ILi2ELi4ELi3EEES15_NSS_INS5_IJS16_SF_EEENS5_IJSF_SC_EEEEEEENS4_39AutoVectorizingCopyWithAssumedAlignmentILi128EEENS4_14SM90_TMA_STOREES1Z_S21_S21_EEEvvEEEEvNT_6ParamsE,@function
        .size           _ZN7cutlass13device_kernelINS_4gemm6kernel13GemmUniversalIN4cute5tupleIJiiiiEEENS1_10collective13CollectiveMmaINS1_35MainloopSm100TmaUmmaWarpSpecializedILi34ELi2ELi4ENS5_IJNS4_1CILi2EEENSA_ILi1EEESC_EEEEENS5_IJNSA_ILi64EEENSA_ILi128EEENSA_ILi32EEEEEEaNS5_IJlSC_lEEEaSJ_NS4_8TiledMMAINS4_8MMA_AtomIJNS4_15SM100_MMA_S8_SSIaaiLi64ELi128ELNS4_4UMMA5MajorE0ELSO_0ELNSN_8SaturateE0EEEEEENS4_6LayoutINS5_IJSC_SC_SC_EEENS5_IJNSA_ILi0EEESU_SU_EEEEENS5_IJNS4_10UnderscoreESX_SX_EEEEENS4_13SM90_TMA_LOADENS4_14ComposedLayoutINS4_7SwizzleILi1ELi4ELi3EEENS4_18smem_ptr_flag_bitsILi8EEENSS_INS5_IJNSA_ILi8EEESH_EEENS5_IJSH_SC_EEEEEEEvNS4_8identityENS4_23SM90_TMA_LOAD_MULTICASTES1A_vS1B_EENS_8epilogue10collective18CollectiveEpilogueINS1E_23Sm100TmaWarpSpecializedILi2ELi2ELi32ELb0ELb0EEEJSI_NS5_IJNSS_ISF_SC_EES1J_EEEaSJ_aSJ_NS1E_6fusion15FusionCallbacksIS1I_NS1L_17LinearCombinationIaiaiLNS_15FloatRoundStyleE2EEESI_S1K_JEEENS4_5SM1004TMEM4LOAD26SM100_TMEM_LOAD_16dp32b32xES10_NS11_INS12_ILi2ELi4ELi3EEES15_NSS_INS5_IJS16_SF_EEENS5_IJSF_SC_EEEEEEENS4_39AutoVectorizingCopyWithAssumedAlignmentILi128EEENS4_14SM90_TMA_STOREES1Z_S21_S21_EEEvvEEEEvNT_6ParamsE,(.L_x_240 - _ZN7cutlass13device_kernelINS_4gemm6kernel13GemmUniversalIN4cute5tupleIJiiiiEEENS1_10collective13CollectiveMmaINS1_35MainloopSm100TmaUmmaWarpSpecializedILi34ELi2ELi4ENS5_IJNS4_1CILi2EEENSA_ILi1EEESC_EEEEENS5_IJNSA_ILi64EEENSA_ILi128EEENSA_ILi32EEEEEEaNS5_IJlSC_lEEEaSJ_NS4_8TiledMMAINS4_8MMA_AtomIJNS4_15SM100_MMA_S8_SSIaaiLi64ELi128ELNS4_4UMMA5MajorE0ELSO_0ELNSN_8SaturateE0EEEEEENS4_6LayoutINS5_IJSC_SC_SC_EEENS5_IJNSA_ILi0EEESU_SU_EEEEENS5_IJNS4_10UnderscoreESX_SX_EEEEENS4_13SM90_TMA_LOADENS4_14ComposedLayoutINS4_7SwizzleILi1ELi4ELi3EEENS4_18smem_ptr_flag_bitsILi8EEENSS_INS5_IJNSA_ILi8EEESH_EEENS5_IJSH_SC_EEEEEEEvNS4_8identityENS4_23SM90_TMA_LOAD_MULTICASTES1A_vS1B_EENS_8epilogue10collective18CollectiveEpilogueINS1E_23Sm100TmaWarpSpecializedILi2ELi2ELi32ELb0ELb0EEEJSI_NS5_IJNSS_ISF_SC_EES1J_EEEaSJ_aSJ_NS1E_6fusion15FusionCallbacksIS1I_NS1L_17LinearCombinationIaiaiLNS_15FloatRoundStyleE2EEESI_S1K_JEEENS4_5SM1004TMEM4LOAD26SM100_TMEM_LOAD_16dp32b32xES10_NS11_INS12_ILi2ELi4ELi3EEES15_NSS_INS5_IJS16_SF_EEENS5_IJSF_SC_EEEEEEENS4_39AutoVectorizingCopyWithAssumedAlignmentILi128EEENS4_14SM90_TMA_STOREES1Z_S21_S21_EEEvvEEEEvNT_6ParamsE)
        .other          _ZN7cutlass13device_kernelINS_4gemm6kernel13GemmUniversalIN4cute5tupleIJiiiiEEENS1_10collective13CollectiveMmaINS1_35MainloopSm100TmaUmmaWarpSpecializedILi34ELi2ELi4ENS5_IJNS4_1CILi2EEENSA_ILi1EEESC_EEEEENS5_IJNSA_ILi64EEENSA_ILi128EEENSA_ILi32EEEEEEaNS5_IJlSC_lEEEaSJ_NS4_8TiledMMAINS4_8MMA_AtomIJNS4_15SM100_MMA_S8_SSIaaiLi64ELi128ELNS4_4UMMA5MajorE0ELSO_0ELNSN_8SaturateE0EEEEEENS4_6LayoutINS5_IJSC_SC_SC_EEENS5_IJNSA_ILi0EEESU_SU_EEEEENS5_IJNS4_10UnderscoreESX_SX_EEEEENS4_13SM90_TMA_LOADENS4_14ComposedLayoutINS4_7SwizzleILi1ELi4ELi3EEENS4_18smem_ptr_flag_bitsILi8EEENSS_INS5_IJNSA_ILi8EEESH_EEENS5_IJSH_SC_EEEEEEEvNS4_8identityENS4_23SM90_TMA_LOAD_MULTICASTES1A_vS1B_EENS_8epilogue10collective18CollectiveEpilogueINS1E_23Sm100TmaWarpSpecializedILi2ELi2ELi32ELb0ELb0EEEJSI_NS5_IJNSS_ISF_SC_EES1J_EEEaSJ_aSJ_NS1E_6fusion15FusionCallbacksIS1I_NS1L_17LinearCombinationIaiaiLNS_15FloatRoundStyleE2EEESI_S1K_JEEENS4_5SM1004TMEM4LOAD26SM100_TMEM_LOAD_16dp32b32xES10_NS11_INS12_ILi2ELi4ELi3EEES15_NSS_INS5_IJS16_SF_EEENS5_IJSF_SC_EEEEEEENS4_39AutoVectorizingCopyWithAssumedAlignmentILi128EEENS4_14SM90_TMA_STOREES1Z_S21_S21_EEEvvEEEEvNT_6ParamsE,@"STO_CUDA_ENTRY STV_DEFAULT"
_ZN7cutlass13device_kernelINS_4gemm6kernel13GemmUniversalIN4cute5tupleIJiiiiEEENS1_10collective13CollectiveMmaINS1_35MainloopSm100TmaUmmaWarpSpecializedILi34ELi2ELi4ENS5_IJNS4_1CILi2EEENSA_ILi1EEESC_EEEEENS5_IJNSA_ILi64EEENSA_ILi128EEENSA_ILi32EEEEEEaNS5_IJlSC_lEEEaSJ_NS4_8TiledMMAINS4_8MMA_AtomIJNS4_15SM100_MMA_S8_SSIaaiLi64ELi128ELNS4_4UMMA5MajorE0ELSO_0ELNSN_8SaturateE0EEEEEENS4_6LayoutINS5_IJSC_SC_SC_EEENS5_IJNSA_ILi0EEESU_SU_EEEEENS5_IJNS4_10UnderscoreESX_SX_EEEEENS4_13SM90_TMA_LOADENS4_14ComposedLayoutINS4_7SwizzleILi1ELi4ELi3EEENS4_18smem_ptr_flag_bitsILi8EEENSS_INS5_IJNSA_ILi8EEESH_EEENS5_IJSH_SC_EEEEEEEvNS4_8identityENS4_23SM90_TMA_LOAD_MULTICASTES1A_vS1B_EENS_8epilogue10collective18CollectiveEpilogueINS1E_23Sm100TmaWarpSpecializedILi2ELi2ELi32ELb0ELb0EEEJSI_NS5_IJNSS_ISF_SC_EES1J_EEEaSJ_aSJ_NS1E_6fusion15FusionCallbacksIS1I_NS1L_17LinearCombinationIaiaiLNS_15FloatRoundStyleE2EEESI_S1K_JEEENS4_5SM1004TMEM4LOAD26SM100_TMEM_LOAD_16dp32b32xES10_NS11_INS12_ILi2ELi4ELi3EEES15_NSS_INS5_IJS16_SF_EEENS5_IJSF_SC_EEEEEEENS4_39AutoVectorizingCopyWithAssumedAlignmentILi128EEENS4_14SM90_TMA_STOREES1Z_S21_S21_EEEvvEEEEvNT_6ParamsE:
[----:B------:R-:W1:Y:S01]  /*0000*/  LDC R1, c[0x0][0x37c] ;  /* 0x0000df00ff017b82 */ /* 0x000e620000000800 */
[----:B------:R-:W2:Y:S01]  /*0010*/  S2R R84, SR_TID.X ;  /* 0x0000000000547919 */ /* 0x000ea20000002100 */
[----:B------:R-:W3:Y:S01]  /*0020*/  LDCU.64 UR8, c[0x0][0x890] ;  /* 0x00011200ff0877ac */ /* 0x000ee20008000a00 */
[----:B------:R-:W-:Y:S02]  /*0030*/  PRMT R74, RZ, 0x7610, R74 ;  /* 0x00007610ff4a7816 */ /* 0x000fe4000000004a */
[----:B------:R-:W-:Y:S01]  /*0040*/  ELECT P3, URZ, PT ;  /* 0x0000000000ff782f */ /* 0x000fe20003860000 */
[----:B---3--:R-:W-:-:S04]  /*0050*/  UISETP.NE.U32.AND UP0, UPT, UR8, URZ, UPT ;  /* 0x000000ff0800728c */ /* 0x008fc8000bf05070 */
[----:B------:R-:W-:Y:S01]  /*0060*/  UISETP.NE.AND.EX UP0, UPT, UR9, URZ, UPT, UP0 ;  /* 0x000000ff0900728c */ /* 0x000fe2000bf05300 */
[----:B--2---:R-:W-:-:S05]  /*0070*/  SHF.R.U32.HI R75, RZ, 0x5, R84 ;  /* 0x00000005ff4b7819 */ /* 0x004fca0000011654 */
[----:B------:R-:W2:Y:S02]  /*0080*/  SHFL.IDX PT, R0, R75, RZ, 0x1f ;  /* 0x00001fff4b007589 */ /* 0x000ea400000e0000 */
[----:B--2---:R-:W-:Y:S01]  /*0090*/  R2UR UR18, R0 ;  /* 0x00000000001272ca */ /* 0x004fe200000e0000 */
[----:B-1----:R-:W-:-:S14]  /*00a0*/  BRA.U UP0, `(.L_x_0) ;  /* 0x0000000100307547 */ /* 0x002fdc000b800000 */
[----:B------:R-:W1:Y:S02]  /*00b0*/  LDCU.64 UR4, c[0x0][0x888] ;  /* 0x00011100ff0477ac */ /* 0x000e640008000a00 */
[----:B-1----:R-:W-:-:S04]  /*00c0*/  UISETP.NE.U32.AND UP0, UPT, UR4, URZ, UPT ;  /* 0x000000ff0400728c */ /* 0x002fc8000bf05070 */
[----:B------:R-:W-:-:S09]  /*00d0*/  UISETP.NE.AND.EX UP0, UPT, UR5, URZ, UPT, UP0 ;  /* 0x000000ff0500728c */ /* 0x000fd2000bf05300 */
[----:B------:R-:W-:Y:S05]  /*00e0*/  BRA.U !UP0, `(.L_x_1) ;  /* 0x0000000108147547 */ /* 0x000fea000b800000 */
[----:B------:R-:W1:Y:S01]  /*00f0*/  LDC.64 R40, c[0x0][0x888] ;  /* 0x00022200ff287b82 */ /* 0x000e620000000a00 */
[----:B------:R-:W1:Y:S02]  /*0100*/  LDCU.64 UR4, c[0x0][0x358] ;  /* 0x00006b00ff0477ac */ /* 0x000e640008000a00 */
[----:B-1----:R1:W5:Y:S01]  /*0110*/  LDG.E R40, desc[UR4][R40.64] ;  /* 0x0000000428287981 */ /* 0x002362000c1e1900 */
[----:B------:R-:W-:Y:S01]  /*0120*/  HFMA2 R74, -RZ, RZ, 0, 5.9604644775390625e-08 ;  /* 0x00000001ff4a7431 */ /* 0x000fe200000001ff */
[----:B------:R-:W-:Y:S05]  /*0130*/  BRA `(.L_x_0) ;  /* 0x00000000000c7947 */ /* 0x000fea0003800000 */
.L_x_1:
[----:B------:R-:W1:Y:S01]  /*0140*/  LDCU UR4, c[0x0][0x880] ;  /* 0x00011000ff0477ac */ /* 0x000e620008000800 */
[----:B------:R-:W-:Y:S01]  /*0150*/  HFMA2 R74, -RZ, RZ, 0, 5.9604644775390625e-08 ;  /* 0x00000001ff4a7431 */ /* 0x000fe200000001ff */
[----:B-1----:R-:W-:-:S07]  /*0160*/  MOV R40, UR4 ;  /* 0x0000000400287c02 */ /* 0x002fce0008000f00 */
.L_x_0:
[----:B------:R-:W2:Y:S02]  /*0170*/  LDCU.64 UR4, c[0x0][0x8b0] ;  /* 0x00011600ff0477ac */ /* 0x000ea40008000a00 */
[----:B--2---:R-:W-:-:S04]  /*0180*/  UISETP.NE.U32.AND UP0, UPT, UR4, URZ, UPT ;  /* 0x000000ff0400728c */ /* 0x004fc8000bf05070 */
[----:B------:R-:W-:-:S09]  /*0190*/  UISETP.NE.AND.EX UP0, UPT, UR5, URZ, UPT, UP0 ;  /* 0x000000ff0500728c */ /* 0x000fd2000bf05300 */
[----:B------:R-:W-:Y:S05]  /*01a0*/  BRA.U UP0, `(.L_x_2) ;  /* 0x0000000100287547 */ /* 0x000fea000b800000 */
[----:B------:R-:W2:Y:S02]  /*01b0*/  LDCU.64 UR4, c[0x0][0x8a8] ;  /* 0x00011500ff0477ac */ /* 0x000ea40008000a00 */
[----:B--2---:R-:W-:-:S04]  /*01c0*/  UISETP.NE.U32.AND UP0, UPT, UR4, URZ, UPT ;  /* 0x000000ff0400728c */ /* 0x004fc8000bf05070 */
[----:B------:R-:W-:-:S09]  /*01d0*/  UISETP.NE.AND.EX UP0, UPT, UR5, URZ, UPT, UP0 ;  /* 0x000000ff0500728c */ /* 0x000fd2000bf05300 */
[----:B------:R-:W-:Y:S05]  /*01e0*/  BRA.U !UP0, `(.L_x_3) ;  /* 0x0000000108107547 */ /* 0x000fea000b800000 */
[----:B------:R-:W2:Y:S01]  /*01f0*/  LDC.64 R38, c[0x0][0x8a8] ;  /* 0x00022a00ff267b82 */ /* 0x000ea20000000a00 */
[----:B------:R-:W2:Y:S02]  /*0200*/  LDCU.64 UR4, c[0x0][0x358] ;  /* 0x00006b00ff0477ac */ /* 0x000ea40008000a00 */
[----:B--2---:R2:W5:Y:S01]  /*0210*/  LDG.E R38, desc[UR4][R38.64] ;  /* 0x0000000426267981 */ /* 0x004562000c1e1900 */
[----:B------:R-:W-:Y:S05]  /*0220*/  BRA `(.L_x_2) ;  /* 0x0000000000087947 */ /* 0x000fea0003800000 */
.L_x_3:
[----:B------:R-:W2:Y:S02]  /*0230*/  LDCU UR4, c[0x0][0x8a0] ;  /* 0x00011400ff0477ac */ /* 0x000ea40008000800 */
[----:B--2---:R-:W-:Y:S02]  /*0240*/  MOV R38, UR4 ;  /* 0x0000000400267c02 */ /* 0x004fe40008000f00 */
.L_x_2:
[----:B------:R-:W-:Y:S01]  /*0250*/  IMAD.U32 R0, RZ, RZ, UR18 ;  /* 0x00000012ff007e24 */ /* 0x000fe2000f8e00ff */
[----:B------:R-:W-:Y:S04]  /*0260*/  BSSY.RECONVERGENT B0, `(.L_x_4) ;  /* 0x000000c000007945 */ /* 0x000fe80003800200 */
[C---:B------:R-:W-:Y:S02]  /*0270*/  ISETP.NE.OR P1, PT, R0.reuse, 0x1, !P3 ;  /* 0x000000010000780c */ /* 0x040fe40005f25670 */
[----:B------:R-:W-:-:S11]  /*0280*/  ISETP.NE.OR P0, PT, R0, 0x3, !P3 ;  /* 0x000000030000780c */ /* 0x000fd60005f05670 */
[----:B------:R-:W-:Y:S05]  /*0290*/  @P1 BRA `(.L_x_5) ;  /* 0x0000000000201947 */ /* 0x000fea0003800000 */
[----:B------:R-:W3:Y:S02]  /*02a0*/  LDCU.64 UR4, c[0x0][0x348] ;  /* 0x00006900ff0477ac */ /* 0x000ee40008000a00 */
[----:B---3--:R-:W-:Y:S02]  /*02b0*/  UIADD3 UR6, UP1, UPT, UR4, 0x80, URZ ;  /* 0x0000008004067890 */ /* 0x008fe4000ff3e0ff */
[----:B------:R-:W-:Y:S02]  /*02c0*/  UIADD3 UR4, UP0, UPT, UR4, 0x180, URZ ;  /* 0x0000018004047890 */ /* 0x000fe4000ff1e0ff */
[----:B------:R-:W-:Y:S02]  /*02d0*/  UIADD3.X UR7, UPT, UPT, URZ, UR5, URZ, UP1, !UPT ;  /* 0x00000005ff077290 */ /* 0x000fe40008ffe4ff */
[----:B------:R-:W-:-:S07]  /*02e0*/  UIADD3.X UR5, UPT, UPT, URZ, UR5, URZ, UP0, !UPT ;  /* 0x00000005ff057290 */ /* 0x000fce00087fe4ff */
[----:B------:R3:W-:Y:S02]  /*02f0*/  UTMACCTL.PF [UR6] ;  /* 0x00000000060079b9 */ /* 0x0007e40008040000 */
[----:B------:R3:W-:Y:S02]  /*0300*/  UTMACCTL.PF [UR4] ;  /* 0x00000000040079b9 */ /* 0x0007e40008040000 */
[----:B---3--:R-:W-:Y:S01]  /*0310*/  NOP ;  /* 0x0000000000007918 */ /* 0x008fe20000000000 */
.L_x_5:
[----:B------:R-:W-:Y:S05]  /*0320*/  BSYNC.RECONVERGENT B0 ;  /* 0x0000000000007941 */ /* 0x000fea0003800200 */
.L_x_4:
[----:B------:R-:W-:Y:S04]  /*0330*/  BSSY.RECONVERGENT B0, `(.L_x_6) ;  /* 0x000000a000007945 */ /* 0x000fe80003800200 */
        /* <DEDUP_REMOVED lines=9> */
.L_x_7:
[----:B------:R-:W-:Y:S05]  /*03d0*/  BSYNC.RECONVERGENT B0 ;  /* 0x0000000000007941 */ /* 0x000fea0003800200 */
.L_x_6:
[----:B------:R-:W3:Y:S01]  /*03e0*/  LDCU.64 UR4, c[0x0][0x888] ;  /* 0x00011100ff0477ac */ /* 0x000ee20008000a00 */
[----:B------:R-:W-:Y:S02]  /*03f0*/  UISETP.EQ.U32.AND UP2, UPT, UR8, URZ, UPT ;  /* 0x000000ff0800728c */ /* 0x000fe4000bf42070 */
[----:B------:R-:W-:Y:S02]  /*0400*/  UPLOP3.LUT UP3, UPT, UPT, UPT, UPT, 0x80, 0x8 ;  /* 0x000000000008789c */ /* 0x000fe40003f6f070 */
[----:B---3--:R-:W-:-:S04]  /*0410*/  UISETP.NE.U32.AND UP0, UPT, UR4, URZ, UPT ;  /* 0x000000ff0400728c */ /* 0x008fc8000bf05070 */
[----:B------:R-:W-:-:S04]  /*0420*/  UISETP.NE.AND.EX UP1, UPT, UR5, URZ, UPT, UP0 ;  /* 0x000000ff0500728c */ /* 0x000fc8000bf25300 */
[----:B------:R-:W-:-:S04]  /*0430*/  UISETP.EQ.OR.EX UP4, UPT, UR9, URZ, !UP1, UP2 ;  /* 0x000000ff0900728c */ /* 0x000fc8000cf82720 */
[----:B------:R-:W-:-:S06]  /*0440*/  UP2UR UR4, UPR, URZ, 0x10 ;  /* 0x00000010ff047883 */ /* 0x000fcc0008000000 */
[----:B------:R-:W-:Y:S01]  /*0450*/  MOV R77, UR4 ;  /* 0x00000004004d7c02 */ /* 0x000fe20008000f00 */
[----:B------:R-:W-:Y:S06]  /*0460*/  BRA.U !UP4, `(.L_x_8) ;  /* 0x000000010c207547 */ /* 0x000fec000b800000 */
[----:B-----5:R-:W-:Y:S01]  /*0470*/  R2UR UR5, R40 ;  /* 0x00000000280572ca */ /* 0x020fe200000e0000 */
[----:B------:R-:W-:Y:S02]  /*0480*/  UISETP.NE.U32.AND UP2, UPT, UR8, URZ, UPT ;  /* 0x000000ff0800728c */ /* 0x000fe4000bf45070 */
[----:B------:R-:W-:Y:S02]  /*0490*/  USEL UR4, URZ, 0xffffffff, UP1 ;  /* 0xffffffffff047887 */ /* 0x000fe40008800000 */
[----:B------:R-:W-:-:S08]  /*04a0*/  UISETP.NE.AND.EX UP2, UPT, UR9, URZ, UPT, UP2 ;  /* 0x000000ff0900728c */ /* 0x000fd0000bf45320 */
[----:B------:R-:W-:-:S04]  /*04b0*/  UISETP.NE.AND UP0, UPT, UR5, URZ, UPT ;  /* 0x000000ff0500728c */ /* 0x000fc8000bf05270 */
[----:B------:R-:W-:-:S04]  /*04c0*/  @!UP2 USEL UR4, URZ, 0xffffffff, UP0 ;  /* 0xffffffffff04a887 */ /* 0x000fc80008000000 */
[----:B------:R-:W-:-:S04]  /*04d0*/  ULOP3.LUT UR4, UR4, 0x1, URZ, 0xc0, !UPT ;  /* 0x0000000104047892 */ /* 0x000fc8000f8ec0ff */
[----:B------:R-:W-:Y:S02]  /*04e0*/  UISETP.NE.U32.AND UP3, UPT, UR4, 0x1, UPT ;  /* 0x000000010400788c */ /* 0x000fe4000bf65070 */
.L_x_8:
[----:B------:R-:W3:Y:S02]  /*04f0*/  SHFL.IDX PT, R2, R75, RZ, 0x1f ;  /* 0x00001fff4b027589 */ /* 0x000ee400000e0000 */
[----:B---3--:R-:W-:-:S13]  /*0500*/  ISETP.NE.AND P0, PT, R2, RZ, PT ;  /* 0x000000ff0200720c */ /* 0x008fda0003f05270 */
[----:B------:R-:W-:Y:S05]  /*0510*/  @P0 BRA `(.L_x_9) ;  /* 0x0000000400540947 */ /* 0x000fea0003800000 */
[----:B------:R-:W-:Y:S01]  /*0520*/  ELECT P0, URZ, PT ;  /* 0x0000000000ff782f */ /* 0x000fe20003800000 */
[----:B------:R-:W-:-:S12]  /*0530*/  BSSY.RECONVERGENT B0, `(.L_x_9) ;  /* 0x0000053000007945 */ /* 0x000fd80003800200 */
[----:B------:R-:W-:Y:S05]  /*0540*/  @!P0 BRA `(.L_x_10) ;  /* 0x0000000400448947 */ /* 0x000fea0003800000 */
[----:B------:R-:W3:Y:S01]  /*0550*/  S2UR UR4, SR_CgaCtaId ;  /* 0x00000000000479c3 */ /* 0x000ee20000008800 */
[----:B------:R-:W-:Y:S01]  /*0560*/  UMOV UR5, 0x400 ;  /* 0x0000040000057882 */ /* 0x000fe20000000000 */
[----:B------:R-:W-:Y:S01]  /*0570*/  UMOV UR8, 0x1 ;  /* 0x0000000100087882 */ /* 0x000fe20000000000 */
[----:B------:R-:W-:Y:S01]  /*0580*/  UMOV UR6, 0x2 ;  /* 0x0000000200067882 */ /* 0x000fe20000000000 */
[----:B------:R-:W-:-:S04]  /*0590*/  UIADD3 UR8, UPT, UPT, -UR8, 0x100000, URZ ;  /* 0x0010000008087890 */ /* 0x000fc8000fffe1ff */
[----:B------:R-:W-:Y:S02]  /*05a0*/  USHF.L.U32 UR9, UR8, 0xb, URZ ;  /* 0x0000000b08097899 */ /* 0x000fe400080006ff */
[----:B------:R-:W-:Y:S02]  /*05b0*/  USHF.L.U32 UR8, UR8, 0x1, URZ ;  /* 0x0000000108087899 */ /* 0x000fe400080006ff */
[----:B------:R-:W-:-:S04]  /*05c0*/  UIADD3 UR6, UPT, UPT, -UR6, 0x100000, URZ ;  /* 0x0010000006067890 */ /* 0x000fc8000fffe1ff */
[----:B------:R-:W-:Y:S02]  /*05d0*/  USHF.L.U32 UR7, UR6, 0xb, URZ ;  /* 0x0000000b06077899 */ /* 0x000fe400080006ff */
[----:B------:R-:W-:Y:S02]  /*05e0*/  USHF.L.U32 UR6, UR6, 0x1, URZ ;  /* 0x0000000106067899 */ /* 0x000fe400080006ff */
[----:B---3--:R-:W-:Y:S01]  /*05f0*/  ULEA UR4, UR4, UR5, 0x18 ;  /* 0x0000000504047291 */ /* 0x008fe2000f8ec0ff */
[----:B------:R-:W3:Y:S11]  /*0600*/  FENCE.VIEW.ASYNC.S ;  /* 0x00000000000073c6 */ /* 0x000ef60000000000 */
[----:B---3--:R3:W4:Y:S01]  /*0610*/  SYNCS.EXCH.64 URZ, [UR4], UR8 ;  /* 0x0000000804ff75b2 */ /* 0x0087220008000100 */
[----:B------:R3:W1:Y:S01]  /*0620*/  SYNCS.EXCH.64 URZ, [UR4+0x110], UR6 ;  /* 0x0001100604ff75b2 */ /* 0x0006620008000100 */
        /* <DEDUP_REMOVED lines=65> */
[----:B------:R3:W1:Y:S02]  /*0a40*/  SYNCS.EXCH.64 URZ, [UR4+0x218], UR6 ;  /* 0x0002180604ff75b2 */ /* 0x0006640008000100 */
[----:B---34-:R-:W-:Y:S01]  /*0a50*/  NOP ;  /* 0x0000000000007918 */ /* 0x018fe20000000000 */
.L_x_10:
[----:B------:R-:W-:Y:S05]  /*0a60*/  BSYNC.RECONVERGENT B0 ;  /* 0x0000000000007941 */ /* 0x000fea0003800200 */
.L_x_9:
[----:B------:R-:W3:Y:S01]  /*0a70*/  SHFL.IDX PT, R2, R75, RZ, 0x1f ;  /* 0x00001fff4b027589 */ /* 0x000ee200000e0000 */
[----:B------:R-:W-:Y:S01]  /*0a80*/  NOP ;  /* 0x0000000000007918 */ /* 0x000fe20000000000 */
[----:B---3--:R-:W-:-:S13]  /*0a90*/  ISETP.NE.AND P0, PT, R2, 0x1, PT ;  /* 0x000000010200780c */ /* 0x008fda0003f05270 */
[----:B------:R-:W-:Y:S05]  /*0aa0*/  @P0 BRA `(.L_x_11) ;  /* 0x0000000000480947 */ /* 0x000fea0003800000 */
        /* <DEDUP_REMOVED lines=9> */
[----:B------:R-:W-:Y:S01]  /*0b40*/  USHF.L.U32 UR6, UR6, 0x1, URZ ;  /* 0x0000000106067899 */ /* 0x000fe200080006ff */
[----:B------:R-:W-:Y:S01]  /*0b50*/  ELECT P0, URZ, PT ;  /* 0x0000000000ff782f */ /* 0x000fe20003800000 */
[----:B---3--:R-:W-:Y:S01]  /*0b60*/  ULEA UR4, UR4, UR5, 0x18 ;  /* 0x0000000504047291 */ /* 0x008fe2000f8ec0ff */
[----:B------:R-:W3:Y:S11]  /*0b70*/  FENCE.VIEW.ASYNC.S ;  /* 0x00000000000073c6 */ /* 0x000ef60000000000 */
[----:B---3--:R3:W4:Y:S01]  /*0b80*/  SYNCS.EXCH.64 URZ, [UR4+0x220], UR8 ;  /* 0x0002200804ff75b2 */ /* 0x0087220008000100 */
[----:B------:R3:W1:Y:S01]  /*0b90*/  SYNCS.EXCH.64 URZ, [UR4+0x230], UR6 ;  /* 0x0002300604ff75b2 */ /* 0x0006620008000100 */
[----:B------:R3:W1:Y:S01]  /*0ba0*/  SYNCS.EXCH.64 URZ, [UR4+0x228], UR8 ;  /* 0x0002280804ff75b2 */ /* 0x0006620008000100 */
[----:B------:R3:W1:Y:S01]  /*0bb0*/  SYNCS.EXCH.64 URZ, [UR4+0x238], UR6 ;  /* 0x0002380604ff75b2 */ /* 0x0006620008000100 */
[----:B------:R-:W-:Y:S01]  /*0bc0*/  NOP ;  /* 0x0000000000007918 */ /* 0x000fe20000000000 */
.L_x_11:
[----:B------:R-:W2:Y:S01]  /*0bd0*/  SHFL.IDX PT, R2, R75, RZ, 0x1f ;  /* 0x00001fff4b027589 */ /* 0x000ea200000e0000 */
[----:B------:R-:W-:Y:S01]  /*0be0*/  NOP ;  /* 0x0000000000007918 */ /* 0x000fe20000000000 */
[----:B--2---:R-:W-:-:S13]  /*0bf0*/  ISETP.NE.AND P0, PT, R2, 0x3, PT ;  /* 0x000000030200780c */ /* 0x004fda0003f05270 */
[----:B------:R-:W-:Y:S05]  /*0c00*/  @P0 BRA `(.L_x_12) ;  /* 0x0000000000300947 */ /* 0x000fea0003800000 */
[----:B---3--:R-:W2:Y:S01]  /*0c10*/  S2UR UR4, SR_CgaCtaId ;  /* 0x00000000000479c3 */ /* 0x008ea20000008800 */
[----:B------:R-:W-:Y:S01]  /*0c20*/  UMOV UR6, 0x400 ;  /* 0x0000040000067882 */ /* 0x000fe20000000000 */
[----:B------:R-:W-:Y:S01]  /*0c30*/  UMOV UR5, 0x20 ;  /* 0x0000002000057882 */ /* 0x000fe20000000000 */
[----:B------:R-:W-:Y:S01]  /*0c40*/  ELECT P0, URZ, PT ;  /* 0x0000000000ff782f */ /* 0x000fe20003800000 */
[----:B--2---:R-:W-:Y:S02]  /*0c50*/  ULEA UR6, UR4, UR6, 0x18 ;  /* 0x0000000604067291 */ /* 0x004fe4000f8ec0ff */
[----:B------:R-:W-:-:S04]  /*0c60*/  UIADD3 UR4, UPT, UPT, -UR5, 0x100000, URZ ;  /* 0x0010000005047890 */ /* 0x000fc8000fffe1ff */
[----:B------:R-:W-:Y:S02]  /*0c70*/  USHF.L.U32 UR5, UR4, 0xb, URZ ;  /* 0x0000000b04057899 */ /* 0x000fe400080006ff */
[----:B------:R-:W-:Y:S01]  /*0c80*/  USHF.L.U32 UR4, UR4, 0x1, URZ ;  /* 0x0000000104047899 */ /* 0x000fe200080006ff */
[----:B------:R-:W2:Y:S11]  /*0c90*/  FENCE.VIEW.ASYNC.S ;  /* 0x00000000000073c6 */ /* 0x000eb60000000000 */
[----:B--2---:R2:W3:Y:S01]  /*0ca0*/  SYNCS.EXCH.64 URZ, [UR6+0x240], UR4 ;  /* 0x0002400406ff75b2 */ /* 0x0044e20008000100 */
[----:B------:R2:W1:Y:S01]  /*0cb0*/  SYNCS.EXCH.64 URZ, [UR6+0x248], UR4 ;  /* 0x0002480406ff75b2 */ /* 0x0004620008000100 */
[----:B------:R-:W-:Y:S01]  /*0cc0*/  NOP ;  /* 0x0000000000007918 */ /* 0x000fe20000000000 */
.L_x_12:
[----:B------:R-:W4:Y:S01]  /*0cd0*/  SHFL.IDX PT, R2, R75, RZ, 0x1f ;  /* 0x00001fff4b027589 */ /* 0x000f2200000e0000 */
[----:B------:R-:W-:Y:S01]  /*0ce0*/  NOP ;  /* 0x0000000000007918 */ /* 0x000fe20000000000 */
[----:B----4-:R-:W-:-:S13]  /*0cf0*/  ISETP.NE.AND P0, PT, R2, 0x4, PT ;  /* 0x000000040200780c */ /* 0x010fda0003f05270 */
[----:B------:R-:W-:Y:S05]  /*0d00*/  @P0 BRA `(.L_x_13) ;  /* 0x00000000004c0947 */ /* 0x000fea0003800000 */
[----:B--23--:R-:W2:Y:S01]  /*0d10*/  S2UR UR6, SR_CgaCtaId ;  /* 0x00000000000679c3 */ /* 0x00cea20000008800 */
[----:B------:R-:W-:Y:S01]  /*0d20*/  UMOV UR4, 0x1e0 ;  /* 0x000001e000047882 */ /* 0x000fe20000000000 */
[----:B------:R-:W-:Y:S01]  /*0d30*/  UMOV UR5, 0x400 ;  /* 0x0000040000057882 */ /* 0x000fe20000000000 */
[----:B------:R-:W-:Y:S01]  /*0d40*/  USEL UR4, UR4, 0x1a0, UP3 ;  /* 0x000001a004047887 */ /* 0x000fe20009800000 */
[----:B------:R-:W-:Y:S01]  /*0d50*/  UMOV UR8, 0x1 ;  /* 0x0000000100087882 */ /* 0x000fe20000000000 */
[----:B------:R-:W-:Y:S01]  /*0d60*/  ELECT P0, URZ, PT ;  /* 0x0000000000ff782f */ /* 0x000fe20003800000 */
[----:B------:R-:W-:-:S04]  /*0d70*/  UIADD3 UR8, UPT, UPT, -UR8, 0x100000, URZ ;  /* 0x0010000008087890 */ /* 0x000fc8000fffe1ff */
[----:B------:R-:W-:Y:S02]  /*0d80*/  USHF.L.U32 UR9, UR8, 0xb, URZ ;  /* 0x0000000b08097899 */ /* 0x000fe400080006ff */
[----:B------:R-:W-:Y:S02]  /*0d90*/  USHF.L.U32 UR8, UR8, 0x1, URZ ;  /* 0x0000000108087899 */ /* 0x000fe400080006ff */
[----:B--2---:R-:W-:Y:S02]  /*0da0*/  ULEA UR6, UR6, UR5, 0x18 ;  /* 0x0000000506067291 */ /* 0x004fe4000f8ec0ff */
[----:B------:R-:W-:-:S04]  /*0db0*/  UIADD3 UR4, UPT, UPT, -UR4, 0x100000, URZ ;  /* 0x0010000004047890 */ /* 0x000fc8000fffe1ff */
[----:B------:R-:W-:Y:S02]  /*0dc0*/  USHF.L.U32 UR5, UR4, 0xb, URZ ;  /* 0x0000000b04057899 */ /* 0x000fe400080006ff */
[----:B------:R-:W-:Y:S01]  /*0dd0*/  USHF.L.U32 UR4, UR4, 0x1, URZ ;  /* 0x0000000104047899 */ /* 0x000fe200080006ff */
[----:B------:R-:W2:Y:S03]  /*0de0*/  FENCE.VIEW.ASYNC.S ;  /* 0x00000000000073c6 */ /* 0x000ea60000000000 */
[----:B--2---:R4:W2:Y:S08]  /*0df0*/  SYNCS.EXCH.64 URZ, [UR6+0x250], UR8 ;  /* 0x0002500806ff75b2 */ /* 0x0048b00008000100 */
[----:B------:R4:W3:Y:S01]  /*0e00*/  SYNCS.EXCH.64 URZ, [UR6+0x260], UR4 ;  /* 0x0002600406ff75b2 */ /* 0x0008e20008000100 */
[----:B------:R4:W1:Y:S01]  /*0e10*/  SYNCS.EXCH.64 URZ, [UR6+0x258], UR8 ;  /* 0x0002580806ff75b2 */ /* 0x0008620008000100 */
[----:B------:R4:W1:Y:S02]  /*0e20*/  SYNCS.EXCH.64 URZ, [UR6+0x268], UR4 ;  /* 0x0002680406ff75b2 */ /* 0x0008640008000100 */
[----:B----4-:R-:W-:Y:S01]  /*0e30*/  NOP ;  /* 0x0000000000007918 */ /* 0x010fe20000000000 */
.L_x_13:
[----:B------:R-:W4:Y:S01]  /*0e40*/  SHFL.IDX PT, R2, R75, RZ, 0x1f ;  /* 0x00001fff4b027589 */ /* 0x000f2200000e0000 */
[----:B------:R-:W-:Y:S01]  /*0e50*/  NOP ;  /* 0x0000000000007918 */ /* 0x000fe20000000000 */
[----:B----4-:R-:W-:-:S13]  /*0e60*/  ISETP.NE.AND P0, PT, R2, 0x5, PT ;  /* 0x000000050200780c */ /* 0x010fda0003f05270 */
[----:B------:R-:W-:Y:S05]  /*0e70*/  @P0 BRA `(.L_x_14) ;  /* 0x0000000000580947 */ /* 0x000fea0003800000 */
[----:B--23--:R-:W2:Y:S01]  /*0e80*/  S2UR UR4, SR_CgaCtaId ;  /* 0x00000000000479c3 */ /* 0x00cea20000008800 */
        /* <DEDUP_REMOVED lines=10> */
[----:B--2---:R-:W-:Y:S01]  /*0f30*/  ULEA UR4, UR4, UR5, 0x18 ;  /* 0x0000000504047291 */ /* 0x004fe2000f8ec0ff */
[----:B------:R-:W2:Y:S11]  /*0f40*/  FENCE.VIEW.ASYNC.S ;  /* 0x00000000000073c6 */ /* 0x000eb60000000000 */
[----:B--2---:R4:W2:Y:S01]  /*0f50*/  SYNCS.EXCH.64 URZ, [UR4+0x270], UR8 ;  /* 0x0002700804ff75b2 */ /* 0x0048a20008000100 */
[----:B------:R4:W3:Y:S01]  /*0f60*/  SYNCS.EXCH.64 URZ, [UR4+0x290], UR6 ;  /* 0x0002900604ff75b2 */ /* 0x0008e20008000100 */
[----:B------:R4:W1:Y:S01]  /*0f70*/  SYNCS.EXCH.64 URZ, [UR4+0x278], UR8 ;  /* 0x0002780804ff75b2 */ /* 0x0008620008000100 */
[----:B------:R4:W1:Y:S01]  /*0f80*/  SYNCS.EXCH.64 URZ, [UR4+0x298], UR6 ;  /* 0x0002980604ff75b2 */ /* 0x0008620008000100 */
[----:B------:R4:W1:Y:S01]  /*0f90*/  SYNCS.EXCH.64 URZ, [UR4+0x280], UR8 ;  /* 0x0002800804ff75b2 */ /* 0x0008620008000100 */
[----:B------:R4:W1:Y:S01]  /*0fa0*/  SYNCS.EXCH.64 URZ, [UR4+0x2a0], UR6 ;  /* 0x0002a00604ff75b2 */ /* 0x0008620008000100 */
[----:B------:R4:W1:Y:S01]  /*0fb0*/  SYNCS.EXCH.64 URZ, [UR4+0x288], UR8 ;  /* 0x0002880804ff75b2 */ /* 0x0008620008000100 */
[----:B------:R4:W1:Y:S02]  /*0fc0*/  SYNCS.EXCH.64 URZ, [UR4+0x2a8], UR6 ;  /* 0x0002a80604ff75b2 */ /* 0x0008640008000100 */
[----:B----4-:R-:W-:Y:S01]  /*0fd0*/  NOP ;  /* 0x0000000000007918 */ /* 0x010fe20000000000 */
.L_x_14:
[----:B------:R-:W4:Y:S01]  /*0fe0*/  SHFL.IDX PT, R2, R75, RZ, 0x1f ;  /* 0x00001fff4b027589 */ /* 0x000f2200000e0000 */
[----:B------:R-:W1:Y:S01]  /*0ff0*/  S2UR UR45, SR_CgaCtaId ;  /* 0x00000000002d79c3 */ /* 0x000e620000008800 */
[----:B------:R-:W-:Y:S01]  /*1000*/  NOP ;  /* 0x0000000000007918 */ /* 0x000fe20000000000 */
[----:B----4-:R-:W-:-:S13]  /*1010*/  ISETP.NE.AND P0, PT, R2, 0x3, PT ;  /* 0x000000030200780c */ /* 0x010fda0003f05270 */
[----:B-1----:R-:W-:Y:S05]  /*1020*/  @P0 BRA `(.L_x_15) ;  /* 0x0000000000340947 */ /* 0x002fea0003800000 */
[----:B--23--:R-:W-:Y:S01]  /*1030*/  UMOV UR4, 0x400 ;  /* 0x0000040000047882 */ /* 0x00cfe20000000000 */
[----:B------:R-:W-:Y:S01]  /*1040*/  UMOV UR6, 0x20 ;  /* 0x0000002000067882 */ /* 0x000fe20000000000 */
[----:B------:R-:W-:Y:S02]  /*1050*/  ULEA UR4, UR45, UR4, 0x18 ;  /* 0x000000042d047291 */ /* 0x000fe4000f8ec0ff */
[----:B------:R-:W-:-:S04]  /*1060*/  UIADD3 UR6, UPT, UPT, -UR6, 0x100000, URZ ;  /* 0x0010000006067890 */ /* 0x000fc8000fffe1ff */
[----:B------:R-:W-:Y:S02]  /*1070*/  USHF.L.U32 UR7, UR6, 0xb, URZ ;  /* 0x0000000b06077899 */ /* 0x000fe400080006ff */
[----:B------:R-:W-:Y:S01]  /*1080*/  USHF.L.U32 UR6, UR6, 0x1, URZ ;  /* 0x0000000106067899 */ /* 0x000fe200080006ff */
[----:B------:R-:W-:Y:S01]  /*1090*/  ELECT P0, URZ, PT ;  /* 0x0000000000ff782f */ /* 0x000fe20003800000 */
[----:B------:R-:W1:Y:S10]  /*10a0*/  FENCE.VIEW.ASYNC.S ;  /* 0x00000000000073c6 */ /* 0x000e740000000000 */
[----:B-1----:R1:W4:Y:S01]  /*10b0*/  SYNCS.EXCH.64 URZ, [UR4+0x2b0], UR6 ;  /* 0x0002b00604ff75b2 */ /* 0x0023220008000100 */
[----:B------:R1:W2:Y:S01]  /*10c0*/  SYNCS.EXCH.64 URZ, [UR4+0x2c0], UR6 ;  /* 0x0002c00604ff75b2 */ /* 0x0002a20008000100 */
[----:B------:R1:W3:Y:S01]  /*10d0*/  SYNCS.EXCH.64 URZ, [UR4+0x2b8], UR6 ;  /* 0x0002b80604ff75b2 */ /* 0x0002e20008000100 */
[----:B------:R1:W1:Y:S01]  /*10e0*/  SYNCS.EXCH.64 URZ, [UR4+0x2c8], UR6 ;  /* 0x0002c80604ff75b2 */ /* 0x0002620008000100 */
[----:B------:R-:W-:Y:S01]  /*10f0*/  NOP ;  /* 0x0000000000007918 */ /* 0x000fe20000000000 */
.L_x_15:
[----:B-123--:R-:W1:Y:S01]  /*1100*/  LDCU UR4, c[0x0][0x36c] ;  /* 0x00006d80ff0477ac */ /* 0x00ee620008000800 */
[----:B------:R-:W-:Y:S01]  /*1110*/  ISETP.NE.OR P3, PT, R0, 0x2, !P3 ;  /* 0x000000020000780c */ /* 0x000fe20005f65670 */
[----:B------:R-:W-:Y:S01]  /*1120*/  NOP ;  /* 0x0000000000007918 */ /* 0x000fe20000000000 */
[----:B------:R-:W-:Y:S01]  /*1130*/  LOP3.LUT R0, R84, 0x1f, RZ, 0xc0, !PT ;  /* 0x0000001f54007812 */ /* 0x000fe200078ec0ff */
[----:B------:R-:W-:Y:S02]  /*1140*/  UISETP.NE.AND UP4, UPT, UR18, 0x2, UPT ;  /* 0x000000021200788c */ /* 0x000fe4000bf85270 */
[----:B------:R-:W-:Y:S02]  /*1150*/  UISETP.NE.AND UP5, UPT, UR18, URZ, UPT ;  /* 0x000000ff1200728c */ /* 0x000fe4000bfa5270 */
[----:B-1----:R-:W-:-:S09]  /*1160*/  UISETP.EQ.U32.AND UP6, UPT, UR4, 0x1, UPT ;  /* 0x000000010400788c */ /* 0x002fd2000bfc2070 */
[----:B------:R-:W-:Y:S05]  /*1170*/  BRA.U !UP6, `(.L_x_16) ;  /* 0x000000010e087547 */ /* 0x000fea000b800000 */
[----:B----4-:R-:W-:Y:S01]  /*1180*/  UCGABAR_ARV ;  /* 0x00000000000079c7 */ /* 0x010fe20008000000 */
[----:B------:R-:W-:Y:S05]  /*1190*/  BRA `(.L_x_17) ;  /* 0x0000000000047947 */ /* 0x000fea0003800000 */
.L_x_16:
[----:B----4-:R-:W-:Y:S01]  /*11a0*/  NOP ;  /* 0x0000000000007918 */ /* 0x010fe20000000000 */
.L_x_17:
[----:B------:R-:W1:Y:S01]  /*11b0*/  S2UR UR20, SR_CTAID.X ;  /* 0x00000000001479c3 */ /* 0x000e620000002500 */
[----:B------:R-:W-:-:S05]  /*11c0*/  CS2R.32 R76, SR_CgaSize ;  /* 0x00000000004c7805 */ /* 0x000fca0000008a00 */
[----:B------:R-:W-:-:S05]  /*11d0*/  IMAD R76, R76, -0xa0, RZ ;  /* 0xffffff604c4c7824 */ /* 0x000fca00078e02ff */
[----:B------:R-:W-:-:S14]  /*11e0*/  R2UR UR5, R76 ;  /* 0x000000004c0572ca */ /* 0x000fdc00000e0000 */
[----:B------:R-:W2:Y:S01]  /*11f0*/  LDCU UR5, c[0x0][UR5+0x2b0] ;  /* 0x00005600050577ac */ /* 0x000ea20008000800 */
[----:B------:R-:W-:-:S05]  /*1200*/  CS2R.32 R76, SR_CgaSize ;  /* 0x00000000004c7805 */ /* 0x000fca0000008a00 */
[----:B------:R-:W-:-:S05]  /*1210*/  IMAD R76, R76, -0xa0, RZ ;  /* 0xffffff604c4c7824 */ /* 0x000fca00078e02ff */
[----:B------:R-:W-:-:S14]  /*1220*/  R2UR UR4, R76 ;  /* 0x000000004c0472ca */ /* 0x000fdc00000e0000 */
[----:B------:R-:W3:Y:S01]  /*1230*/  LDCU UR4, c[0x0][UR4+0x2b4] ;  /* 0x00005680040477ac */ /* 0x000ee20008000800 */
[----:B------:R-:W4:Y:S01]  /*1240*/  S2UR UR26, SR_CTAID.Y ;  /* 0x00000000001a79c3 */ /* 0x000f220000002600 */
[----:B------:R-:W-:-:S05]  /*1250*/  CS2R.32 R76, SR_CgaSize ;  /* 0x00000000004c7805 */ /* 0x000fca0000008a00 */
[----:B------:R-:W-:-:S05]  /*1260*/  IMAD R76, R76, -0xa0, RZ ;  /* 0xffffff604c4c7824 */ /* 0x000fca00078e02ff */
[----:B------:R-:W-:-:S14]  /*1270*/  R2UR UR6, R76 ;  /* 0x000000004c0672ca */ /* 0x000fdc00000e0000 */
[----:B------:R-:W3:Y:S01]  /*1280*/  LDCU UR6, c[0x0][UR6+0x2a0] ;  /* 0x00005400060677ac */ /* 0x000ee20008000800 */
[----:B------:R-:W-:-:S05]  /*1290*/  CS2R.32 R76, SR_CgaSize ;  /* 0x00000000004c7805 */ /* 0x000fca0000008a00 */
[----:B------:R-:W-:-:S05]  /*12a0*/  IMAD R76, R76, -0xa0, RZ ;  /* 0xffffff604c4c7824 */ /* 0x000fca00078e02ff */
[----:B------:R-:W-:-:S14]  /*12b0*/  R2UR UR63, R76 ;  /* 0x000000004c3f72ca */ /* 0x000fdc00000e0000 */
[----:B------:R-:W3:Y:S01]  /*12c0*/  LDCU UR63, c[0x0][UR63+0x2a4] ;  /* 0x000054803f3f77ac */ /* 0x000ee20008000800 */
[----:B------:R-:W-:Y:S01]  /*12d0*/  USHF.L.U32 UR24, UR45, 0xb, URZ ;  /* 0x0000000b2d187899 */ /* 0x000fe200080006ff */
[----:B------:R-:W3:Y:S01]  /*12e0*/  LDCU UR19, c[0x0][0xb24] ;  /* 0x00016480ff1377ac */ /* 0x000ee20008000800 */
[----:B------:R-:W3:Y:S01]  /*12f0*/  LDCU UR42, c[0x0][0xb24] ;  /* 0x00016480ff2a77ac */ /* 0x000ee20008000800 */
[----:B-1----:R-:W-:Y:S01]  /*1300*/  I2FP.F32.U32 R3, UR20 ;  /* 0x0000001400037c45 */ /* 0x002fe20008201000 */
[----:B------:R-:W1:Y:S04]  /*1310*/  LDCU UR23, c[0x0][0xb30] ;  /* 0x00016600ff1777ac */ /* 0x000e680008000800 */
[----:B--2---:R-:W-:Y:S01]  /*1320*/  FMUL R3, R3, UR5 ;  /* 0x0000000503037c20 */ /* 0x004fe20008400000 */
[----:B------:R-:W-:Y:S01]  /*1330*/  ULOP3.LUT UR24, UR24, 0x800, URZ, 0xc0, !UPT ;  /* 0x0000080018187892 */ /* 0x000fe2000f8ec0ff */
[----:B----4-:R-:W-:-:S04]  /*1340*/  I2FP.F32.U32 R2, UR26 ;  /* 0x0000001a00027c45 */ /* 0x010fc80008201000 */
[----:B------:R-:W2:Y:S01]  /*1350*/  F2I.U32.TRUNC.NTZ R3, R3 ;  /* 0x0000000300037305 */ /* 0x000ea2000020f000 */
[----:B---3--:R-:W-:-:S07]  /*1360*/  FMUL R2, R2, UR4 ;  /* 0x0000000402027c20 */ /* 0x008fce0008400000 */
[----:B------:R-:W3:Y:S01]  /*1370*/  F2I.U32.TRUNC.NTZ R2, R2 ;  /* 0x0000000200027305 */ /* 0x000ee2000020f000 */
[----:B--2---:R-:W-:Y:S02]  /*1380*/  R2UR UR5, R3 ;  /* 0x00000000030572ca */ /* 0x004fe400000e0000 */
[----:B---3--:R-:W-:Y:S02]  /*1390*/  R2UR UR4, R2 ;  /* 0x00000000020472ca */ /* 0x008fe400000e0000 */
[----:B------:R-:W-:-:S09]  /*13a0*/  PRMT R2, RZ, 0x7610, R2 ;  /* 0x00007610ff027816 */ /* 0x000fd20000000002 */
[----:B------:R-:W-:-:S04]  /*13b0*/  UIADD3 UR5, UPT, UPT, -UR5, URZ, URZ ;  /* 0x000000ff05057290 */ /* 0x000fc8000fffe1ff */
[----:B------:R-:W-:Y:S02]  /*13c0*/  UIMAD UR5, UR6, UR5, UR20 ;  /* 0x00000005060572a4 */ /* 0x000fe4000f8e0214 */
[----:B------:R-:W-:-:S04]  /*13d0*/  UIADD3 UR4, UPT, UPT, -UR4, URZ, URZ ;  /* 0x000000ff04047290 */ /* 0x000fc8000fffe1ff */
[----:B------:R-:W-:Y:S01]  /*13e0*/  IMAD.U32 R76, RZ, RZ, UR5 ;  /* 0x00000005ff4c7e24 */ /* 0x000fe2000f8e00ff */
[----:B------:R-:W-:Y:S01]  /*13f0*/  UIMAD UR63, UR63, UR4, UR26 ;  /* 0x000000043f3f72a4 */ /* 0x000fe2000f8e021a */
[----:B-1----:R-:W-:Y:S11]  /*1400*/  BRA.U UP5, `(.L_x_18) ;  /* 0x0000000105287547 */ /* 0x002ff6000b800000 */
[----:B------:R-:W-:Y:S01]  /*1410*/  R2UR UR6, R76 ;  /* 0x000000004c0672ca */ /* 0x000fe200000e0000 */
[----:B------:R-:W-:-:S12]  /*1420*/  UISETP.NE.AND UP0, UPT, UR63, URZ, UPT ;  /* 0x000000ff3f00728c */ /* 0x000fd8000bf05270 */
[----:B------:R-:W-:-:S04]  /*1430*/  UISETP.EQ.OR UP0, UPT, UR6, URZ, !UP0 ;  /* 0x000000ff0600728c */ /* 0x000fc8000c702670 */
[----:B------:R-:W-:Y:S02]  /*1440*/  USEL UR5, URZ, 0x1, !UP0 ;  /* 0x00000001ff057887 */ /* 0x000fe4000c000000 */
[----:B------:R-:W-:-:S04]  /*1450*/  UISETP.NE.AND UP0, UPT, UR63, URZ, UPT ;  /* 0x000000ff3f00728c */ /* 0x000fc8000bf05270 */
[----:B------:R-:W-:Y:S02]  /*1460*/  USEL UR4, URZ, 0x2, UP0 ;  /* 0x00000002ff047887 */ /* 0x000fe40008000000 */
[----:B------:R-:W-:-:S04]  /*1470*/  UISETP.NE.AND UP0, UPT, UR6, 0x1, UPT ;  /* 0x000000010600788c */ /* 0x000fc8000bf05270 */
[----:B------:R-:W-:-:S04]  /*1480*/  USEL UR4, UR4, 0x2, UP0 ;  /* 0x0000000204047887 */ /* 0x000fc80008000000 */
[----:B------:R-:W-:-:S06]  /*1490*/  UIADD3 UR4, UPT, UPT, UR5, UR4, URZ ;  /* 0x0000000405047290 */ /* 0x000fcc000fffe0ff */
[----:B------:R-:W-:-:S07]  /*14a0*/  MOV R2, UR4 ;  /* 0x0000000400027c02 */ /* 0x000fce0008000f00 */
.L_x_18:
[----:B------:R-:W1:Y:S01]  /*14b0*/  S2UR UR36, SR_CTAID.Z ;  /* 0x00000000002479c3 */ /* 0x000e620000002700 */
[----:B------:R-:W-:-:S09]  /*14c0*/  UISETP.GE.AND UP0, UPT, UR19, 0x1, UPT ;  /* 0x000000011300788c */ /* 0x000fd2000bf06270 */
[----:B------:R-:W-:Y:S05]  /*14d0*/  BRA.U !UP0, `(.L_x_19) ;  /* 0x0000000108d07547 */ /* 0x000fea000b800000 */
[----:B------:R-:W2:Y:S01]  /*14e0*/  LDCU UR21, c[0x0][0xb0c] ;  /* 0x00016180ff1577ac */ /* 0x000ea20008000800 */
[----:B------:R-:W3:Y:S01]  /*14f0*/  LDCU.128 UR12, c[0x0][0xb10] ;  /* 0x00016200ff0c77ac */ /* 0x000ee20008000c00 */
[----:B------:R-:W4:Y:S01]  /*1500*/  LDCU UR6, c[0x0][0x370] ;  /* 0x00006e00ff0677ac */ /* 0x000f220008000800 */
[----:B------:R-:W1:Y:S01]  /*1510*/  LDCU UR7, c[0x0][0x374] ;  /* 0x00006e80ff0777ac */ /* 0x000e620008000800 */
[----:B------:R-:W1:Y:S01]  /*1520*/  LDCU UR22, c[0x0][0xb20] ;  /* 0x00016400ff1677ac */ /* 0x000e620008000800 */
[----:B--2---:R-:W-:Y:S02]  /*1530*/  UISETP.NE.AND UP0, UPT, UR21, 0x1, UPT ;  /* 0x000000011500788c */ /* 0x004fe4000bf05270 */
[----:B---3--:R-:W-:Y:S01]  /*1540*/  UIMAD.WIDE.U32 UR4, UR20, UR12, URZ ;  /* 0x0000000c140472a5 */ /* 0x008fe2000f8e00ff */
[----:B------:R-:W2:Y:S01]  /*1550*/  LDCU.64 UR8, c[0x0][0xb28] ;  /* 0x00016500ff0877ac */ /* 0x000ea20008000a00 */
[----:B----4-:R-:W-:Y:S02]  /*1560*/  UIMAD.WIDE.U32 UR10, UR6, UR12, URZ ;  /* 0x0000000c060a72a5 */ /* 0x010fe4000f8e00ff */
[----:B------:R-:W-:-:S02]  /*1570*/  USHF.R.U32.HI UR5, URZ, UR13, UR5 ;  /* 0x0000000dff057299 */ /* 0x000fc40008011605 */
[----:B------:R-:W-:Y:S02]  /*1580*/  UISETP.NE.AND UP2, UPT, UR19, 0x1, UPT ;  /* 0x000000011300788c */ /* 0x000fe4000bf45270 */
[----:B------:R-:W-:Y:S01]  /*1590*/  USEL UR5, UR20, UR5, !UP0 ;  /* 0x0000000514057287 */ /* 0x000fe2000c000000 */
[----:B------:R-:W-:Y:S01]  /*15a0*/  UMOV UR10, UR11 ;  /* 0x0000000b000a7c82 */ /* 0x000fe20008000000 */
[----:B------:R-:W-:Y:S02]  /*15b0*/  UIMAD.WIDE.U32 UR16, UR26, UR15, URZ ;  /* 0x0000000f1a1072a5 */ /* 0x000fe4000f8e00ff */
[----:B------:R-:W-:Y:S02]  /*15c0*/  @UP0 USHF.R.U32.HI UR6, URZ, UR13, UR10 ;  /* 0x0000000dff060299 */ /* 0x000fe4000801160a */
[----:B------:R-:W-:Y:S02]  /*15d0*/  UISETP.NE.AND UP0, UPT, UR14, 0x1, UPT ;  /* 0x000000010e00788c */ /* 0x000fe4000bf05270 */
[----:B-1----:R-:W-:-:S02]  /*15e0*/  UIMAD.WIDE.U32 UR10, UR7, UR15, URZ ;  /* 0x0000000f070a72a5 */ /* 0x002fc4000f8e00ff */
[----:B--2---:R-:W-:Y:S01]  /*15f0*/  UIMAD.WIDE.U32 UR12, UR6, UR8, URZ ;  /* 0x00000008060c72a5 */ /* 0x004fe2000f8e00ff */
[----:B------:R-:W-:Y:S02]  /*1600*/  UMOV UR4, UR17 ;  /* 0x0000001100047c82 */ /* 0x000fe40008000000 */
[----:B------:R-:W-:Y:S02]  /*1610*/  USHF.R.U32.HI UR4, URZ, UR22, UR4 ;  /* 0x00000016ff047299 */ /* 0x000fe40008011604 */
[----:B------:R-:W-:Y:S02]  /*1620*/  UMOV UR10, UR11 ;  /* 0x0000000b000a7c82 */ /* 0x000fe40008000000 */
[----:B------:R-:W-:Y:S01]  /*1630*/  UMOV UR12, UR13 ;  /* 0x0000000d000c7c82 */ /* 0x000fe20008000000 */
[----:B------:R-:W-:Y:S02]  /*1640*/  @UP0 USHF.R.U32.HI UR7, URZ, UR22, UR10 ;  /* 0x00000016ff070299 */ /* 0x000fe4000801160a */
[----:B------:R-:W-:-:S02]  /*1650*/  USEL UR4, UR26, UR4, !UP0 ;  /* 0x000000041a047287 */ /* 0x000fc4000c000000 */
[----:B------:R-:W-:Y:S02]  /*1660*/  UIMAD.WIDE.U32 UR10, UR7, UR8, URZ ;  /* 0x00000008070a72a5 */ /* 0x000fe4000f8e00ff */
[----:B------:R-:W-:Y:S02]  /*1670*/  @UP2 USHF.R.U32.HI UR6, URZ, UR9, UR12 ;  /* 0x00000009ff062299 */ /* 0x000fe4000801160c */
[----:B------:R-:W-:-:S03]  /*1680*/  UIMAD.WIDE.U32 UR12, UR4, UR8, URZ ;  /* 0x00000008040c72a5 */ /* 0x000fc6000f8e00ff */
[----:B------:R-:W-:Y:S02]  /*1690*/  UMOV UR10, UR11 ;  /* 0x0000000b000a7c82 */ /* 0x000fe40008000000 */
[----:B------:R-:W-:Y:S02]  /*16a0*/  @UP2 USHF.R.U32.HI UR7, URZ, UR9, UR10 ;  /* 0x00000009ff072299 */ /* 0x000fe4000801160a */
[----:B------:R-:W-:Y:S02]  /*16b0*/  UIMAD UR10, UR6, UR19, URZ ;  /* 0x00000013060a72a4 */ /* 0x000fe4000f8e02ff */
[----:B------:R-:W-:-:S04]  /*16c0*/  UIMAD UR7, UR7, UR19, URZ ;  /* 0x00000013070772a4 */ /* 0x000fc8000f8e02ff */
[----:B------:R-:W-:-:S03]  /*16d0*/  UISETP.GE.AND UP0, UPT, UR4, UR7, UPT ;  /* 0x000000070400728c */ /* 0x000fc6000bf06270 */
[----:B------:R-:W-:Y:S01]  /*16e0*/  UMOV UR7, UR13 ;  /* 0x0000000d00077c82 */ /* 0x000fe20008000000 */
[----:B------:R-:W-:Y:S02]  /*16f0*/  UISETP.GE.OR UP0, UPT, UR5, UR10, UP0 ;  /* 0x0000000a0500728c */ /* 0x000fe40008706670 */
[----:B------:R-:W-:Y:S02]  /*1700*/  UIMAD.WIDE.U32 UR10, UR5, UR8, URZ ;  /* 0x00000008050a72a5 */ /* 0x000fe4000f8e00ff */
[----:B------:R-:W-:Y:S02]  /*1710*/  USHF.R.U32.HI UR7, URZ, UR9, UR7 ;  /* 0x00000009ff077299 */ /* 0x000fe40008011607 */
[----:B------:R-:W-:Y:S02]  /*1720*/  UIADD3 UR10, UPT, UPT, -UR4, URZ, URZ ;  /* 0x000000ff040a7290 */ /* 0x000fe4000fffe1ff */
[----:B------:R-:W-:Y:S02]  /*1730*/  USEL UR7, UR4, UR7, !UP2 ;  /* 0x0000000704077287 */ /* 0x000fe4000d000000 */
[----:B------:R-:W-:Y:S01]  /*1740*/  UIMAD UR10, UR14, UR10, UR26 ;  /* 0x0000000a0e0a72a4 */ /* 0x000fe2000f8e021a */
[----:B------:R-:W-:Y:S01]  /*1750*/  @!UP0 UMOV UR8, UR11 ;  /* 0x0000000b00088c82 */ /* 0x000fe20008000000 */
[----:B------:R-:W-:-:S02]  /*1760*/  UIADD3 UR11, UPT, UPT, -UR5, URZ, URZ ;  /* 0x000000ff050b7290 */ /* 0x000fc4000fffe1ff */
[----:B------:R-:W-:Y:S02]  /*1770*/  @!UP0 USHF.R.U32.HI UR8, URZ, UR9, UR8 ;  /* 0x00000009ff088299 */ /* 0x000fe40008011608 */
[----:B------:R-:W-:Y:S02]  /*1780*/  UIADD3 UR9, UPT, UPT, -UR7, URZ, URZ ;  /* 0x000000ff07097290 */ /* 0x000fe4000fffe1ff */
[----:B------:R-:W-:Y:S02]  /*1790*/  @!UP0 USEL UR8, UR5, UR8, !UP2 ;  /* 0x0000000805088287 */ /* 0x000fe4000d000000 */
[----:B------:R-:W-:Y:S02]  /*17a0*/  UIMAD UR9, UR19, UR9, UR4 ;  /* 0x00000009130972a4 */ /* 0x000fe4000f8e0204 */
[----:B------:R-:W-:Y:S02]  /*17b0*/  @!UP0 UIADD3 UR7, UPT, UPT, UR7, -UR8, URZ ;  /* 0x8000000807078290 */ /* 0x000fe4000fffe0ff */
[----:B------:R-:W-:-:S02]  /*17c0*/  @!UP0 UIMAD UR6, UR9, UR6, UR8 ;  /* 0x00000006090682a4 */ /* 0x000fc4000f8e0208 */
[----:B------:R-:W-:Y:S02]  /*17d0*/  @!UP0 UIMAD UR4, UR7, UR19, UR5 ;  /* 0x00000013070482a4 */ /* 0x000fe4000f8e0205 */
[----:B------:R-:W-:Y:S02]  /*17e0*/  UIMAD UR20, UR21, UR11, UR20 ;  /* 0x0000000b151472a4 */ /* 0x000fe4000f8e0214 */
[----:B------:R-:W-:Y:S01]  /*17f0*/  UIMAD UR26, UR4, UR14, UR10 ;  /* 0x0000000e041a72a4 */ /* 0x000fe2000f8e020a */
[----:B------:R-:W-:Y:S02]  /*1800*/  @!UP0 UMOV UR5, UR6 ;  /* 0x0000000600058c82 */ /* 0x000fe40008000000 */
[----:B------:R-:W-:-:S12]  /*1810*/  UIMAD UR20, UR5, UR21, UR20 ;  /* 0x00000015051472a4 */ /* 0x000fd8000f8e0214 */
.L_x_19:
[----:B------:R-:W-:-:S09]  /*1820*/  UISETP.NE.AND UP0, UPT, UR23, 0x1, UPT ;  /* 0x000000011700788c */ /* 0x000fd2000bf05270 */
[----:B------:R-:W-:Y:S05]  /*1830*/  BRA.U UP0, `(.L_x_20) ;  /* 0x0000000100407547 */ /* 0x000fea000b800000 */
[----:B------:R-:W2:Y:S01]  /*1840*/  LDCU.128 UR8, c[0x0][0xb10] ;  /* 0x00016200ff0877ac */ /* 0x000ea20008000c00 */
[----:B------:R-:W3:Y:S01]  /*1850*/  LDCU UR12, c[0x0][0xb0c] ;  /* 0x00016180ff0c77ac */ /* 0x000ee20008000800 */
[----:B------:R-:W4:Y:S01]  /*1860*/  LDCU UR13, c[0x0][0xb20] ;  /* 0x00016400ff0d77ac */ /* 0x000f220008000800 */
[----:B--2---:R-:W-:Y:S02]  /*1870*/  UIMAD.WIDE.U32 UR4, UR20, UR8, URZ ;  /* 0x00000008140472a5 */ /* 0x004fe4000f8e00ff */
[----:B------:R-:W-:Y:S02]  /*1880*/  UIMAD.WIDE.U32 UR6, UR26, UR11, URZ ;  /* 0x0000000b1a0672a5 */ /* 0x000fe4000f8e00ff */
[----:B---3--:R-:W-:Y:S02]  /*1890*/  UISETP.NE.AND UP0, UPT, UR12, 0x1, UPT ;  /* 0x000000010c00788c */ /* 0x008fe4000bf05270 */
[----:B------:R-:W-:-:S03]  /*18a0*/  USHF.R.U32.HI UR5, URZ, UR9, UR5 ;  /* 0x00000009ff057299 */ /* 0x000fc60008011605 */
[----:B------:R-:W-:Y:S01]  /*18b0*/  UMOV UR4, UR7 ;  /* 0x0000000700047c82 */ /* 0x000fe20008000000 */
[----:B------:R-:W-:Y:S02]  /*18c0*/  USEL UR5, UR20, UR5, !UP0 ;  /* 0x0000000514057287 */ /* 0x000fe4000c000000 */
[----:B------:R-:W-:Y:S02]  /*18d0*/  UISETP.NE.AND UP0, UPT, UR10, 0x1, UPT ;  /* 0x000000010a00788c */ /* 0x000fe4000bf05270 */
[----:B----4-:R-:W-:-:S04]  /*18e0*/  USHF.R.U32.HI UR4, URZ, UR13, UR4 ;  /* 0x0000000dff047299 */ /* 0x010fc80008011604 */
[----:B------:R-:W-:-:S04]  /*18f0*/  USEL UR4, UR26, UR4, !UP0 ;  /* 0x000000041a047287 */ /* 0x000fc8000c000000 */
[----:B------:R-:W-:Y:S02]  /*1900*/  UIADD3 UR6, UPT, UPT, UR5, -UR4, URZ ;  /* 0x8000000405067290 */ /* 0x000fe4000fffe0ff */
[----:B------:R-:W-:Y:S02]  /*1910*/  UIADD3 UR4, UPT, UPT, -UR5, UR4, URZ ;  /* 0x0000000405047290 */ /* 0x000fe4000fffe1ff */
[----:B------:R-:W-:Y:S02]  /*1920*/  UIMAD UR26, UR6, UR10, UR26 ;  /* 0x0000000a061a72a4 */ /* 0x000fe4000f8e021a */
[----:B------:R-:W-:-:S12]  /*1930*/  UIMAD UR20, UR4, UR12, UR20 ;  /* 0x0000000c041472a4 */ /* 0x000fd8000f8e0214 */
.L_x_20:
[----:B------:R-:W-:Y:S01]  /*1940*/  UISETP.NE.AND UP0, UPT, UR18, 0x2, UPT ;  /* 0x000000021200788c */ /* 0x000fe2000bf05270 */
[----:B------:R-:W-:Y:S09]  /*1950*/  BRA.U !UP6, `(.L_x_21) ;  /* 0x000000010e0c7547 */ /* 0x000ff2000b800000 */
[----:B------:R-:W-:Y:S01]  /*1960*/  UCGABAR_WAIT ;  /* 0x0000000000007dc7 */ /* 0x000fe20008000000 */
[----:B------:R-:W-:Y:S01]  /*1970*/  CCTL.IVALL ;  /* 0x00000000ff00798f */ /* 0x000fe20002000000 */
[----:B------:R-:W-:Y:S05]  /*1980*/  BRA `(.L_x_22) ;  /* 0x0000000000047947 */ /* 0x000fea0003800000 */
.L_x_21:
[----:B------:R-:W-:Y:S06]  /*1990*/  BAR.SYNC.DEFER_BLOCKING 0x0 ;  /* 0x0000000000007b1d */ /* 0x000fec0000010000 */
.L_x_22:
[----:B------:R-:W-:Y:S05]  /*19a0*/  BRA.U UP0, `(.L_x_23) ;  /* 0x0000002100fc7547 */ /* 0x000fea000b800000 */
[----:B------:R-:W2:Y:S01]  /*19b0*/  LDCU UR6, c[0x0][0x38c] ;  /* 0x00007180ff0677ac */ /* 0x000ea20008000800 */
[----:B------:R-:W-:Y:S01]  /*19c0*/  PLOP3.LUT P1, PT, PT, PT, UP3, 0x80, 0x8 ;  /* 0x000000000008781c */ /* 0x000fe20003f2f038 */
[----:B------:R-:W-:Y:S01]  /*19d0*/  IMAD.MOV.U32 R12, RZ, RZ, 0x1 ;  /* 0x00000001ff0c7424 */ /* 0x000fe200078e00ff */
[----:B------:R-:W-:Y:S01]  /*19e0*/  ISETP.EQ.OR P2, PT, R0, RZ, P3 ;  /* 0x000000ff0000720c */ /* 0x000fe20001f42670 */
[----:B------:R-:W-:Y:S01]  /*19f0*/  UISETP.NE.AND UP1, UPT, UR18, URZ, UPT ;  /* 0x000000ff1200728c */ /* 0x000fe2000bf25270 */
[----:B------:R-:W-:Y:S01]  /*1a00*/  PLOP3.LUT P1, PT, P1, PT, PT, 0x8, 0x80 ;  /* 0x000000000080781c */ /* 0x000fe20000f2e170 */
[----:B------:R-:W-:Y:S01]  /*1a10*/  USEL UR25, URZ, 0x1, UP4 ;  /* 0x00000001ff197887 */ /* 0x000fe2000a000000 */
[----:B------:R-:W-:Y:S01]  /*1a20*/  CS2R R10, SRZ ;  /* 0x00000000000a7805 */ /* 0x000fe2000001ff00 */
[----:B------:R-:W-:Y:S01]  /*1a30*/  IMAD.MOV.U32 R9, RZ, RZ, RZ ;  /* 0x000000ffff097224 */ /* 0x000fe200078e00ff */
[----:B------:R-:W3:Y:S01]  /*1a40*/  LDCU UR39, c[0x0][0x370] ;  /* 0x00006e00ff2777ac */ /* 0x000ee20008000800 */
[----:B------:R-:W-:Y:S01]  /*1a50*/  IMAD.MOV.U32 R8, RZ, RZ, 0x1 ;  /* 0x00000001ff087424 */ /* 0x000fe200078e00ff */
[----:B------:R-:W4:Y:S01]  /*1a60*/  LDCU.64 UR28, c[0x0][0x348] ;  /* 0x00006900ff1c77ac */ /* 0x000f220008000a00 */
[----:B------:R-:W-:-:S02]  /*1a70*/  USHF.R.U32.HI UR44, URZ, 0x5, UR24 ;  /* 0x00000005ff2c7899 */ /* 0x000fc40008011618 */
[----:B--2---:R-:W-:Y:S02]  /*1a80*/  UIADD3 UR5, UPT, UPT, UR6, 0x1f, URZ ;  /* 0x0000001f06057890 */ /* 0x004fe4000fffe0ff */
[----:B------:R-:W-:Y:S02]  /*1a90*/  UIADD3 UR46, UPT, UPT, UR6, 0x3e, URZ ;  /* 0x0000003e062e7890 */ /* 0x000fe4000fffe0ff */
[----:B------:R-:W-:Y:S01]  /*1aa0*/  USHF.R.S32.HI UR4, URZ, 0x1f, UR5 ;  /* 0x0000001fff047899 */ /* 0x000fe20008011405 */
[----:B------:R-:W2:Y:S03]  /*1ab0*/  LDCU UR38, c[0x0][0x374] ;  /* 0x00006e80ff2677ac */ /* 0x000ea60008000800 */
[----:B------:R-:W-:Y:S02]  /*1ac0*/  ULEA.HI UR4, UR4, UR5, URZ, 0x5 ;  /* 0x0000000504047291 */ /* 0x000fe4000f8f28ff */
[----:B------:R-:W-:-:S02]  /*1ad0*/  USEL UR25, UR25, 0x2, UP1 ;  /* 0x0000000219197887 */ /* 0x000fc40008800000 */
[----:B------:R-:W-:Y:S02]  /*1ae0*/  USHF.R.S32.HI UR41, URZ, 0x5, UR4 ;  /* 0x00000005ff297899 */ /* 0x000fe40008011404 */
[----:B------:R-:W-:Y:S02]  /*1af0*/  UIADD3 UR4, UPT, UPT, UR6, -0x1, URZ ;  /* 0xffffffff06047890 */ /* 0x000fe4000fffe0ff */
[----:B------:R-:W-:Y:S02]  /*1b00*/  UISETP.LT.U32.AND UP0, UPT, UR41, 0x22, UPT ;  /* 0x000000222900788c */ /* 0x000fe4000bf01070 */
[----:B------:R-:W-:Y:S02]  /*1b10*/  UISETP.GE.U32.AND UP2, UPT, UR4, -0x3f, UPT ;  /* 0xffffffc10400788c */ /* 0x000fe4000bf46070 */
[----:B------:R-:W-:Y:S01]  /*1b20*/  USEL UR40, UR41, 0x22, UP0 ;  /* 0x0000002229287887 */ /* 0x000fe20008000000 */
[----:B------:R-:W-:-:S03]  /*1b30*/  UMOV UR5, URZ ;  /* 0x000000ff00057c82 */ /* 0x000fc60008000000 */
[----:B------:R-:W-:Y:S02]  /*1b40*/  UIADD3 UR21, UPT, UPT, UR40, -0x1, URZ ;  /* 0xffffffff28157890 */ /* 0x000fe4000fffe0ff */
[----:B------:R-:W-:-:S03]  /*1b50*/  UIADD3 UR43, UPT, UPT, UR41, -UR40, URZ ;  /* 0x80000028292b7290 */ /* 0x000fc6000fffe0ff */
[----:B------:R-:W-:-:S04]  /*1b60*/  @UP2 UIADD3 UR21, UPT, UPT, UR40, URZ, URZ ;  /* 0x000000ff28152290 */ /* 0x000fc8000fffe0ff */
[----:B--234-:R-:W-:-:S12]  /*1b70*/  UIADD3 UR21, UPT, UPT, UR21, 0x1, URZ ;  /* 0x0000000115157890 */ /* 0x01cfd8000fffe0ff */
.L_x_43:
[----:B------:R-:W-:Y:S01]  /*1b80*/  UISETP.NE.AND UP0, UPT, UR45, URZ, UPT ;  /* 0x000000ff2d00728c */ /* 0x000fe2000bf05270 */
[----:B------:R-:W2:Y:S08]  /*1b90*/  S2UR UR45, SR_CgaCtaId ;  /* 0x00000000002d79c3 */ /* 0x000eb00000008800 */
[----:B------:R-:W-:Y:S05]  /*1ba0*/  BRA.U UP0, `(.L_x_24) ;  /* 0x0000000100347547 */ /* 0x000fea000b800000 */
[----:B------:R-:W3:Y:S01]  /*1bb0*/  S2R R0, SR_CgaCtaId ;  /* 0x0000000000007919 */ /* 0x000ee20000008800 */
[----:B------:R-:W-:-:S04]  /*1bc0*/  MOV R2, 0x400 ;  /* 0x0000040000027802 */ /* 0x000fc80000000f00 */
[----:B---3--:R-:W-:Y:S02]  /*1bd0*/  LEA R0, R0, R2, 0x18 ;  /* 0x0000000200007211 */ /* 0x008fe400078ec0ff */
[----:B------:R-:W-:-:S03]  /*1be0*/  SHF.L.U32 R2, R8, 0x1f, RZ ;  /* 0x0000001f08027819 */ /* 0x000fc600000006ff */
[----:B------:R-:W-:-:S04]  /*1bf0*/  IMAD R0, R9, 0x8, R0 ;  /* 0x0000000809007824 */ /* 0x000fc800078e0200 */
[----:B------:R-:W3:Y:S02]  /*1c00*/  SYNCS.PHASECHK.TRANS64.TRYWAIT P0, [R0+URZ+0x2c0], R2 ;  /* 0x0002c002000075a7 */ /* 0x000ee400080011ff */
[----:B---3--:R-:W-:Y:S05]  /*1c10*/  @!P0 BRA `(.L_x_25) ;  /* 0x00000070001c8947 */ /* 0x008fea0003800000 */
.L_x_143:
[----:B------:R-:W-:Y:S01]  /*1c20*/  VIADD R9, R9, 0x1 ;  /* 0x0000000109097836 */ /* 0x000fe20000000000 */
[----:B------:R3:W-:Y:S04]  /*1c30*/  SYNCS.ARRIVE.TRANS64.A1T0 RZ, [R0+URZ+0x2b0], RZ ;  /* 0x0002b0ff00ff79a7 */ /* 0x0007e800081000ff */
[----:B------:R-:W-:-:S04]  /*1c40*/  ISETP.NE.AND P0, PT, R9, 0x2, PT ;  /* 0x000000020900780c */ /* 0x000fc80003f05270 */
[----:B------:R-:W-:Y:S02]  /*1c50*/  SEL R9, R9, RZ, P0 ;  /* 0x000000ff09097207 */ /* 0x000fe40000000000 */
[----:B---3--:R-:W-:-:S04]  /*1c60*/  SEL R0, RZ, 0x1, P0 ;  /* 0x00000001ff007807 */ /* 0x008fc80000000000 */
[----:B------:R-:W-:-:S07]  /*1c70*/  LOP3.LUT R8, R8, R0, RZ, 0x3c, !PT ;  /* 0x0000000008087212 */ /* 0x000fce00078e3cff */
.L_x_24:
[----:B------:R-:W-:Y:S01]  /*1c80*/  UMOV UR6, 0x400 ;  /* 0x0000040000067882 */ /* 0x000fe20000000000 */
[----:B------:R-:W-:Y:S01]  /*1c90*/  SHF.L.U32 R0, R12, 0x1f, RZ ;  /* 0x0000001f0c007819 */ /* 0x000fe200000006ff */
[----:B--2---:R-:W-:Y:S02]  /*1ca0*/  ULEA UR6, UR45, UR6, 0x18 ;  /* 0x000000062d067291 */ /* 0x004fe4000f8ec0ff */
[----:B------:R-:W-:Y:S02]  /*1cb0*/  UISETP.GE.U32.AND UP0, UPT, UR46, 0x3f, UPT ;  /* 0x0000003f2e00788c */ /* 0x000fe4000bf06070 */
[----:B------:R-:W-:Y:S02]  /*1cc0*/  ULEA UR4, UR5, UR6, 0x3 ;  /* 0x0000000605047291 */ /* 0x000fe4000f8e18ff */
[----:B------:R-:W-:Y:S02]  /*1cd0*/  USHF.L.U32 UR35, UR20, 0x6, URZ ;  /* 0x0000000614237899 */ /* 0x000fe400080006ff */
[----:B------:R-:W-:Y:S01]  /*1ce0*/  ULEA UR11, UR26, UR44, 0x7 ;  /* 0x0000002c1a0b7291 */ /* 0x000fe2000f8e38ff */
[----:B------:R-:W-:-:S04]  /*1cf0*/  UMOV UR13, URZ ;  /* 0x000000ff000d7c82 */ /* 0x000fc80008000000 */
[----:B------:R2:W3:Y:S01]  /*1d00*/  SYNCS.PHASECHK.TRANS64.TRYWAIT P0, [UR4+0x110], R0 ;  /* 0x00011000ff0075a7 */ /* 0x0004e20008001104 */
[----:B------:R-:W-:Y:S06]  /*1d10*/  BRA.U !UP0, `(.L_x_26) ;  /* 0x0000000108bc7547 */ /* 0x000fec000b800000 */
[----:B------:R-:W-:Y:S01]  /*1d20*/  UMOV UR7, URZ ;  /* 0x000000ff00077c82 */ /* 0x000fe20008000000 */
[----:B------:R-:W-:-:S05]  /*1d30*/  UMOV UR4, UR5 ;  /* 0x0000000500047c82 */ /* 0x000fca0008000000 */
.L_x_32:
[----:B------:R-:W-:Y:S01]  /*1d40*/  ULEA UR33, UR4, UR6, 0x3 ;  /* 0x0000000604217291 */ /* 0x000fe2000f8e18ff */
[----:B---3--:R-:W-:Y:S01]  /*1d50*/  @!P3 MOV R2, 0x1800 ;  /* 0x000018000002b802 */ /* 0x008fe20000000f00 */
[----:B-1-34-:R-:W-:Y:S10]  /*1d60*/  @P0 BRA `(.L_x_27) ;  /* 0x00000000000c0947 */ /* 0x01aff40003800000 */
[----:B------:R-:W-:-:S04]  /*1d70*/  SHF.L.U32 R3, R12, 0x1f, RZ ;  /* 0x0000001f0c037819 */ /* 0x000fc800000006ff */
[----:B------:R-:W3:Y:S02]  /*1d80*/  SYNCS.PHASECHK.TRANS64.TRYWAIT P0, [UR33+0x110], R3 ;  /* 0x00011003ff0075a7 */ /* 0x000ee40008001121 */
[----:B---3--:R-:W-:Y:S05]  /*1d90*/  @!P0 BRA `(.L_x_28) ;  /* 0x0000006c00d08947 */ /* 0x008fea0003800000 */
.L_x_27:
[----:B------:R3:W-:Y:S01]  /*1da0*/  @!P3 SYNCS.ARRIVE.TRANS64 RZ, [UR33], R2 ;  /* 0x00000002ffffb9a7 */ /* 0x0007e20008000021 */
[----:B------:R-:W-:-:S04]  /*1db0*/  ULOP3.LUT UR5, UR25, 0x2, URZ, 0xfc, !UPT ;  /* 0x0000000219057892 */ /* 0x000fc8000f8efcff */
[----:B------:R-:W-:-:S09]  /*1dc0*/  UISETP.NE.AND UP0, UPT, UR5, 0x2, UPT ;  /* 0x000000020500788c */ /* 0x000fd2000bf05270 */
[----:B------:R-:W-:Y:S05]  /*1dd0*/  BRA.U UP0, `(.L_x_29) ;  /* 0x0000000100047547 */ /* 0x000fea000b800000 */
[----:B-1----:R-:W-:Y:S05]  /*1de0*/  BPT.TRAP 0x1 ;  /* 0x000000040000795c */ /* 0x002fea0000300000 */
.L_x_29:
[----:B------:R-:W-:Y:S04]  /*1df0*/  BSSY.RECONVERGENT B0, `(.L_x_30) ;  /* 0x0000003000007945 */ /* 0x000fe80003800200 */
[----:B------:R-:W-:Y:S05]  /*1e00*/  @P2 BRA `(.L_x_31) ;  /* 0x0000000000042947 */ /* 0x000fea0003800000 */
[----:B-1----:R-:W-:Y:S05]  /*1e10*/  BPT.TRAP 0x1 ;  /* 0x000000040000795c */ /* 0x002fea0000300000 */
.L_x_31:
[----:B-1----:R-:W-:Y:S05]  /*1e20*/  BSYNC.RECONVERGENT B0 ;  /* 0x0000000000007941 */ /* 0x002fea0003800200 */
.L_x_30:
[----:B------:R-:W-:Y:S02]  /*1e30*/  UIADD3 UR5, UPT, UPT, UR4, 0x1, URZ ;  /* 0x0000000104057890 */ /* 0x000fe4000fffe0ff */
[----:B------:R-:W-:Y:S02]  /*1e40*/  USHF.L.U32 UR34, UR7, 0x5, URZ ;  /* 0x0000000507227899 */ /* 0x000fe400080006ff */
[----:B------:R-:W-:Y:S02]  /*1e50*/  UISETP.NE.AND UP0, UPT, UR5, 0x22, UPT ;  /* 0x000000220500788c */ /* 0x000fe4000bf05270 */
[----:B------:R-:W-:Y:S02]  /*1e60*/  UIADD3 UR7, UPT, UPT, UR7, 0x1, URZ ;  /* 0x0000000107077890 */ /* 0x000fe4000fffe0ff */
[----:B------:R-:W-:Y:S02]  /*1e70*/  USEL UR9, URZ, 0x1, UP0 ;  /* 0x00000001ff097887 */ /* 0x000fe40008000000 */
[----:B------:R-:W-:-:S02]  /*1e80*/  USEL UR5, UR5, URZ, UP0 ;  /* 0x000000ff05057287 */ /* 0x000fc40008000000 */
[----:B------:R-:W-:Y:S02]  /*1e90*/  UIADD3 UR14, UP0, UPT, UR28, 0x180, URZ ;  /* 0x000001801c0e7890 */ /* 0x000fe4000ff1e0ff */
[----:B------:R-:W-:Y:S01]  /*1ea0*/  ULEA UR8, UR5, UR6, 0x3 ;  /* 0x0000000605087291 */ /* 0x000fe2000f8e18ff */
[----:B------:R-:W-:Y:S01]  /*1eb0*/  LOP3.LUT R12, R12, UR9, RZ, 0x3c, !PT ;  /* 0x000000090c0c7c12 */ /* 0x000fe2000f8e3cff */
[----:B------:R-:W-:Y:S02]  /*1ec0*/  ULEA UR32, UR4, UR6, 0xb ;  /* 0x0000000604207291 */ /* 0x000fe4000f8e58ff */
[----:B------:R-:W-:Y:S01]  /*1ed0*/  UIADD3 UR16, UP1, UPT, UR28, 0x80, URZ ;  /* 0x000000801c107890 */ /* 0x000fe2000ff3e0ff */
[----:B--2---:R-:W-:Y:S01]  /*1ee0*/  SHF.L.U32 R0, R12, 0x1f, RZ ;  /* 0x0000001f0c007819 */ /* 0x004fe200000006ff */
[----:B------:R-:W-:Y:S02]  /*1ef0*/  UIADD3.X UR15, UPT, UPT, URZ, UR29, URZ, UP0, !UPT ;  /* 0x0000001dff0f7290 */ /* 0x000fe400087fe4ff */
[----:B------:R-:W-:Y:S01]  /*1f00*/  UISETP.NE.AND UP0, UPT, UR7, UR21, UPT ;  /* 0x000000150700728c */ /* 0x000fe2000bf05270 */
[----:B------:R4:W1:Y:S01]  /*1f10*/  SYNCS.PHASECHK.TRANS64.TRYWAIT P0, [UR8+0x110], R0 ;  /* 0x00011000ff0075a7 */ /* 0x0008620008001108 */
[----:B------:R-:W-:-:S02]  /*1f20*/  ULEA UR8, UR4, UR24, 0xc ;  /* 0x0000001804087291 */ /* 0x000fc4000f8e60ff */
[----:B------:R-:W-:Y:S02]  /*1f30*/  UIADD3.X UR17, UPT, UPT, URZ, UR29, URZ, UP1, !UPT ;  /* 0x0000001dff117290 */ /* 0x000fe40008ffe4ff */
[----:B------:R-:W-:Y:S02]  /*1f40*/  UIADD3 UR32, UPT, UPT, UR32, 0x4600, URZ ;  /* 0x0000460020207890 */ /* 0x000fe4000fffe0ff */
[----:B------:R-:W-:Y:S01]  /*1f50*/  UIADD3 UR8, UPT, UPT, UR6, 0x15600, UR8 ;  /* 0x0001560006087890 */ /* 0x000fe2000fffe008 */
[----:B------:R-:W-:Y:S01]  /*1f60*/  UMOV UR18, 0x0 ;  /* 0x0000000000127882 */ /* 0x000fe20000000000 */
[----:B------:R-:W-:Y:S01]  /*1f70*/  UMOV UR19, 0x10000000 ;  /* 0x1000000000137882 */ /* 0x000fe20000000000 */
[----:B------:R-:W-:Y:S01]  /*1f80*/  UMOV UR4, 0x30000 ;  /* 0x0003000000047882 */ /* 0x000fe20000000000 */
[----:B------:R-:W-:Y:S01]  /*1f90*/  UMOV UR12, UR36 ;  /* 0x00000024000c7c82 */ /* 0x000fe20008000000 */
[----:B------:R-:W-:Y:S01]  /*1fa0*/  UMOV UR9, UR33 ;  /* 0x0000002100097c82 */ /* 0x000fe20008000000 */
[----:B------:R-:W-:Y:S01]  /*1fb0*/  UMOV UR10, UR34 ;  /* 0x00000022000a7c82 */ /* 0x000fe20008000000 */
[----:B------:R-:W-:Y:S01]  /*1fc0*/  UTMALDG.3D [UR32], [UR16], desc[UR18] ;  /* 0x00001220100075b4 */ /* 0x000fe20008011000 */
[----:B------:R-:W-:Y:S01]  /*1fd0*/  UMOV UR13, UR21 ;  /* 0x00000015000d7c82 */ /* 0x000fe20008000000 */
[----:B------:R2:W-:Y:S02]  /*1fe0*/  UTMALDG.3D.MULTICAST [UR8], [UR14], UR4, desc[UR18] ;  /* 0x000012080e0073b4 */ /* 0x0005e40008011804 */
[----:B--2---:R-:W-:Y:S01]  /*1ff0*/  UMOV UR4, UR5 ;  /* 0x0000000500047c82 */ /* 0x004fe20008000000 */
[----:B------:R-:W-:Y:S05]  /*2000*/  BRA.U UP0, `(.L_x_32) ;  /* 0xfffffffd004c7547 */ /* 0x000fea000b83ffff */
.L_x_26:
[----:B------:R-:W-:Y:S01]  /*2010*/  ULEA UR4, UR5, UR6, 0x3 ;  /* 0x0000000605047291 */ /* 0x000fe2000f8e18ff */
[----:B--2-4-:R-:W-:Y:S01]  /*2020*/  SHF.L.U32 R0, R12, 0x1f, RZ ;  /* 0x0000001f0c007819 */ /* 0x014fe200000006ff */
[----:B------:R-:W-:Y:S01]  /*2030*/  @!P1 SYNCS.ARRIVE.TRANS64.A1T0 RZ, [UR6+0x248], RZ ;  /* 0x000248ffffff99a7 */ /* 0x000fe20008100006 */
[----:B------:R-:W-:-:S06]  /*2040*/  UISETP.GT.AND UP0, UPT, UR41, UR40, UPT ;  /* 0x000000282900728c */ /* 0x000fcc000bf04270 */
[----:B-1-3--:R1:W2:Y:S03]  /*2050*/  SYNCS.PHASECHK.TRANS64.TRYWAIT P0, [UR4+0x110], R0 ;  /* 0x00011000ff0075a7 */ /* 0x00a2a60008001104 */
[----:B------:R-:W-:Y:S05]  /*2060*/  BRA.U !UP0, `(.L_x_33) ;  /* 0x0000000108c07547 */ /* 0x000fea000b800000 */
[----:B------:R-:W-:Y:S01]  /*2070*/  UIADD3 UR26, UPT, UPT, UR43, UR13, URZ ;  /* 0x0000000d2b1a7290 */ /* 0x000fe2000fffe0ff */
[----:B------:R-:W-:-:S11]  /*2080*/  UMOV UR4, UR5 ;  /* 0x0000000500047c82 */ /* 0x000fd60008000000 */
.L_x_39:
[----:B------:R-:W-:Y:S01]  /*2090*/  ULEA UR17, UR4, UR6, 0x3 ;  /* 0x0000000604117291 */ /* 0x000fe2000f8e18ff */
[----:B--2---:R-:W-:Y:S01]  /*20a0*/  @!P3 MOV R2, 0x1800 ;  /* 0x000018000002b802 */ /* 0x004fe20000000f00 */
[----:B--234-:R-:W-:Y:S10]  /*20b0*/  @P0 BRA `(.L_x_34) ;  /* 0x00000000000c0947 */ /* 0x01cff40003800000 */
[----:B------:R-:W-:-:S04]  /*20c0*/  SHF.L.U32 R3, R12, 0x1f, RZ ;  /* 0x0000001f0c037819 */ /* 0x000fc800000006ff */
[----:B------:R-:W2:Y:S02]  /*20d0*/  SYNCS.PHASECHK.TRANS64.TRYWAIT P0, [UR17+0x110], R3 ;  /* 0x00011003ff0075a7 */ /* 0x000ea40008001111 */
[----:B--2---:R-:W-:Y:S05]  /*20e0*/  @!P0 BRA `(.L_x_35) ;  /* 0x0000006c00148947 */ /* 0x004fea0003800000 */
.L_x_34:
[----:B------:R2:W-:Y:S01]  /*20f0*/  @!P3 SYNCS.ARRIVE.TRANS64 RZ, [UR17], R2 ;  /* 0x00000002ffffb9a7 */ /* 0x0005e20008000011 */
[----:B------:R-:W-:-:S04]  /*2100*/  ULOP3.LUT UR5, UR25, 0x2, URZ, 0xfc, !UPT ;  /* 0x0000000219057892 */ /* 0x000fc8000f8efcff */
[----:B------:R-:W-:-:S09]  /*2110*/  UISETP.NE.AND UP0, UPT, UR5, 0x2, UPT ;  /* 0x000000020500788c */ /* 0x000fd2000bf05270 */
[----:B------:R-:W-:Y:S05]  /*2120*/  BRA.U UP0, `(.L_x_36) ;  /* 0x0000000100047547 */ /* 0x000fea000b800000 */
[----:B------:R-:W-:Y:S05]  /*2130*/  BPT.TRAP 0x1 ;  /* 0x000000040000795c */ /* 0x000fea0000300000 */
.L_x_36:
[----:B------:R-:W-:Y:S04]  /*2140*/  BSSY.RECONVERGENT B0, `(.L_x_37) ;  /* 0x0000003000007945 */ /* 0x000fe80003800200 */
[----:B------:R-:W-:Y:S05]  /*2150*/  @P2 BRA `(.L_x_38) ;  /* 0x0000000000042947 */ /* 0x000fea0003800000 */
[----:B------:R-:W-:Y:S05]  /*2160*/  BPT.TRAP 0x1 ;  /* 0x000000040000795c */ /* 0x000fea0000300000 */
.L_x_38:
[----:B------:R-:W-:Y:S05]  /*2170*/  BSYNC.RECONVERGENT B0 ;  /* 0x0000000000007941 */ /* 0x000fea0003800200 */
.L_x_37:
[----:B------:R-:W-:Y:S02]  /*2180*/  UIADD3 UR5, UPT, UPT, UR4, 0x1, URZ ;  /* 0x0000000104057890 */ /* 0x000fe4000fffe0ff */
[----:B------:R-:W-:Y:S02]  /*2190*/  USHF.L.U32 UR18, UR13, 0x5, URZ ;  /* 0x000000050d127899 */ /* 0x000fe400080006ff */
[----:B------:R-:W-:Y:S02]  /*21a0*/  UISETP.NE.AND UP0, UPT, UR5, 0x22, UPT ;  /* 0x000000220500788c */ /* 0x000fe4000bf05270 */
[----:B------:R-:W-:Y:S02]  /*21b0*/  UIADD3 UR13, UPT, UPT, UR13, 0x1, URZ ;  /* 0x000000010d0d7890 */ /* 0x000fe4000fffe0ff */
[----:B------:R-:W-:Y:S02]  /*21c0*/  USEL UR8, URZ, 0x1, UP0 ;  /* 0x00000001ff087887 */ /* 0x000fe40008000000 */
[----:B------:R-:W-:-:S02]  /*21d0*/  USEL UR5, UR5, URZ, UP0 ;  /* 0x000000ff05057287 */ /* 0x000fc40008000000 */
[----:B------:R-:W-:Y:S02]  /*21e0*/  UIADD3 UR14, UP0, UPT, UR28, 0x180, URZ ;  /* 0x000001801c0e7890 */ /* 0x000fe4000ff1e0ff */
[----:B------:R-:W-:Y:S01]  /*21f0*/  LOP3.LUT R12, R12, UR8, RZ, 0x3c, !PT ;  /* 0x000000080c0c7c12 */ /* 0x000fe2000f8e3cff */
[----:B------:R-:W-:Y:S02]  /*2200*/  ULEA UR16, UR4, UR6, 0xb ;  /* 0x0000000604107291 */ /* 0x000fe4000f8e58ff */
[----:B------:R-:W-:Y:S01]  /*2210*/  UIADD3 UR22, UP1, UPT, UR28, 0x80, URZ ;  /* 0x000000801c167890 */ /* 0x000fe2000ff3e0ff */
[----:B-1----:R-:W-:Y:S01]  /*2220*/  SHF.L.U32 R0, R12, 0x1f, RZ ;  /* 0x0000001f0c007819 */ /* 0x002fe200000006ff */
[----:B------:R-:W-:Y:S02]  /*2230*/  UIADD3.X UR15, UPT, UPT, URZ, UR29, URZ, UP0, !UPT ;  /* 0x0000001dff0f7290 */ /* 0x000fe400087fe4ff */
[----:B------:R-:W-:Y:S02]  /*2240*/  ULEA UR8, UR4, UR24, 0xc ;  /* 0x0000001804087291 */ /* 0x000fe4000f8e60ff */
[----:B------:R-:W-:-:S02]  /*2250*/  UISETP.NE.AND UP0, UPT, UR13, UR26, UPT ;  /* 0x0000001a0d00728c */ /* 0x000fc4000bf05270 */
[----:B------:R-:W-:Y:S02]  /*2260*/  ULEA UR7, UR5, UR6, 0x3 ;  /* 0x0000000605077291 */ /* 0x000fe4000f8e18ff */
[----:B------:R-:W-:Y:S02]  /*2270*/  UIADD3 UR16, UPT, UPT, UR16, 0x4600, URZ ;  /* 0x0000460010107890 */ /* 0x000fe4000fffe0ff */
[----:B------:R-:W-:Y:S02]  /*2280*/  UIADD3.X UR23, UPT, UPT, URZ, UR29, URZ, UP1, !UPT ;  /* 0x0000001dff177290 */ /* 0x000fe40008ffe4ff */
[----:B------:R-:W-:Y:S01]  /*2290*/  UIADD3 UR8, UPT, UPT, UR6, 0x15600, UR8 ;  /* 0x0001560006087890 */ /* 0x000fe2000fffe008 */
[----:B------:R-:W-:Y:S01]  /*22a0*/  UMOV UR30, 0x0 ;  /* 0x00000000001e7882 */ /* 0x000fe20000000000 */
[----:B------:R-:W-:Y:S01]  /*22b0*/  UMOV UR31, 0x10000000 ;  /* 0x10000000001f7882 */ /* 0x000fe20000000000 */
[----:B------:R-:W-:Y:S01]  /*22c0*/  UMOV UR19, UR35 ;  /* 0x0000002300137c82 */ /* 0x000fe20008000000 */
[----:B------:R-:W-:Y:S01]  /*22d0*/  UMOV UR20, UR36 ;  /* 0x0000002400147c82 */ /* 0x000fe20008000000 */
[----:B------:R3:W4:Y:S01]  /*22e0*/  SYNCS.PHASECHK.TRANS64.TRYWAIT P0, [UR7+0x110], R0 ;  /* 0x00011000ff0075a7 */ /* 0x0007220008001107 */
[----:B------:R-:W-:Y:S01]  /*22f0*/  UMOV UR4, 0x30000 ;  /* 0x0003000000047882 */ /* 0x000fe20000000000 */
[----:B------:R-:W-:Y:S01]  /*2300*/  UMOV UR12, UR36 ;  /* 0x00000024000c7c82 */ /* 0x000fe20008000000 */
[----:B------:R-:W-:Y:S01]  /*2310*/  UMOV UR9, UR17 ;  /* 0x0000001100097c82 */ /* 0x000fe20008000000 */
[----:B------:R-:W-:Y:S01]  /*2320*/  UMOV UR10, UR18 ;  /* 0x00000012000a7c82 */ /* 0x000fe20008000000 */
[----:B------:R-:W-:Y:S01]  /*2330*/  UTMALDG.3D [UR16], [UR22], desc[UR30] ;  /* 0x00001e10160075b4 */ /* 0x000fe20008011000 */
[----:B------:R1:W-:Y:S02]  /*2340*/  UTMALDG.3D.MULTICAST [UR8], [UR14], UR4, desc[UR30] ;  /* 0x00001e080e0073b4 */ /* 0x0003e40008011804 */
[----:B-1----:R-:W-:Y:S01]  /*2350*/  UMOV UR4, UR5 ;  /* 0x0000000500047c82 */ /* 0x002fe20008000000 */
[----:B------:R-:W-:Y:S05]  /*2360*/  BRA.U UP0, `(.L_x_39) ;  /* 0xfffffffd00487547 */ /* 0x000fea000b83ffff */
.L_x_33:
[C---:B------:R-:W-:Y:S01]  /*2370*/  LEA R3, R11.reuse, UR6, 0x3 ;  /* 0x000000060b037c11 */ /* 0x040fe2000f8e18ff */
[----:B------:R-:W-:Y:S01]  /*2380*/  NOP ;  /* 0x0000000000007918 */ /* 0x000fe20000000000 */
[----:B-1-3--:R-:W-:Y:S02]  /*2390*/  SHF.L.U32 R0, R10, 0x1f, RZ ;  /* 0x0000001f0a007819 */ /* 0x00afe400000006ff */
[----:B------:R-:W-:Y:S02]  /*23a0*/  LEA R4, R11, UR6, 0x4 ;  /* 0x000000060b047c11 */ /* 0x000fe4000f8e20ff */
[----:B--2-4-:R-:W1:Y:S02]  /*23b0*/  SYNCS.PHASECHK.TRANS64.TRYWAIT P0, [R3+URZ+0x250], R0 ;  /* 0x00025000030075a7 */ /* 0x014e6400080011ff */
[----:B-1----:R-:W-:Y:S05]  /*23c0*/  @!P0 BRA `(.L_x_40) ;  /* 0x0000006800748947 */ /* 0x002fea0003800000 */
.L_x_146:
[----:B------:R-:W2:Y:S01]  /*23d0*/  LDS.128 R4, [R4+0x2e0] ;  /* 0x0002e00004047984 */ /* 0x000ea20000000c00 */
[----:B------:R-:W-:Y:S01]  /*23e0*/  UISETP.GE.AND UP0, UPT, UR42, 0x1, UPT ;  /* 0x000000012a00788c */ /* 0x000fe2000bf06270 */
[----:B------:R-:W-:Y:S01]  /*23f0*/  @!PT LDS RZ, [RZ] ;  /* 0x00000000fffff984 */ /* 0x000fe20000000800 */
[----:B------:R-:W-:Y:S01]  /*2400*/  @!PT LDS RZ, [RZ] ;  /* 0x00000000fffff984 */ /* 0x000fe20000000800 */
[----:B------:R-:W-:Y:S01]  /*2410*/  @!PT LDS RZ, [RZ] ;  /* 0x00000000fffff984 */ /* 0x000fe20000000800 */
[----:B------:R-:W-:Y:S01]  /*2420*/  @!PT LDS RZ, [RZ] ;  /* 0x00000000fffff984 */ /* 0x000fe20000000800 */
[----:B------:R3:W-:Y:S06]  /*2430*/  MEMBAR.ALL.CTA ;  /* 0x0000000000007992 */ /* 0x0007ec0000008000 */
[----:B---3--:R-:W3:Y:S01]  /*2440*/  FENCE.VIEW.ASYNC.S ;  /* 0x00000000000073c6 */ /* 0x008ee20000000000 */
[----:B--2---:R-:W-:-:S13]  /*2450*/  LOP3.LUT P0, RZ, R6, 0x1, RZ, 0xc0, !PT ;  /* 0x0000000106ff7812 */ /* 0x004fda000780c0ff */
[----:B---3--:R-:W-:Y:S01]  /*2460*/  VOTEU.ANY UP1, P0 ;  /* 0x0000000000ff7886 */ /* 0x008fe20000020100 */
[----:B------:R-:W-:-:S13]  /*2470*/  PLOP3.LUT P0, PT, PT, PT, UP1, 0x80, 0x8 ;  /* 0x000000000008781c */ /* 0x000fda0003f0f018 */
[----:B-1----:R-:W-:Y:S02]  /*2480*/  @P0 LOP3.LUT R0, R5, 0xffff, RZ, 0xc0, !PT ;  /* 0x0000ffff05000812 */ /* 0x002fe400078ec0ff */
[----:B------:R-:W-:Y:S02]  /*2490*/  @P0 MOV R2, R4 ;  /* 0x0000000400020202 */ /* 0x000fe40000000f00 */
[----:B------:R-:W-:Y:S01]  /*24a0*/  @P0 R2UR UR7, R0 ;  /* 0x00000000000702ca */ /* 0x000fe200000e0000 */
[----:B------:R-:W-:Y:S01]  /*24b0*/  VIADD R0, R3, 0x260 ;  /* 0x0000026003007836 */ /* 0x000fe20000000000 */
[----:B------:R-:W-:Y:S02]  /*24c0*/  @P0 SHF.R.U32.HI R4, RZ, 0x10, R5 ;  /* 0x00000010ff040819 */ /* 0x000fe40000011605 */
[----:B------:R-:W-:Y:S02]  /*24d0*/  @P0 R2UR UR8, R2 ;  /* 0x00000000020802ca */ /* 0x000fe400000e0000 */
[----:B------:R-:W-:-:S02]  /*24e0*/  PRMT R0, RZ, 0x654, R0 ;  /* 0x00000654ff007816 */ /* 0x000fc40000000000 */
[----:B------:R-:W-:Y:S02]  /*24f0*/  @P0 R2UR UR4, R4 ;  /* 0x00000000040402ca */ /* 0x000fe400000e0000 */
[----:B------:R1:W-:Y:S03]  /*2500*/  SYNCS.ARRIVE.TRANS64.RED.A1T0 RZ, [R0+URZ], RZ ;  /* 0x000000ff00ff79a7 */ /* 0x0003e600081004ff */
[----:B------:R-:W-:-:S04]  /*2510*/  @UP1 UMOV UR27, UR7 ;  /* 0x00000007001b1c82 */ /* 0x000fc80008000000 */
[----:B------:R-:W-:-:S04]  /*2520*/  @UP1 UMOV UR37, UR8 ;  /* 0x0000000800251c82 */ /* 0x000fc80008000000 */
[----:B------:R-:W-:Y:S01]  /*2530*/  @UP1 UMOV UR36, UR4 ;  /* 0x0000000400241c82 */ /* 0x000fe20008000000 */
[----:B------:R-:W-:Y:S05]  /*2540*/  BRA.U !UP0, `(.L_x_41) ;  /* 0x0000000108d47547 */ /* 0x000fea000b800000 */
[----:B------:R-:W2:Y:S01]  /*2550*/  LDCU.128 UR12, c[0x0][0xb10] ;  /* 0x00016200ff0c77ac */ /* 0x000ea20008000c00 */
[----:B------:R-:W3:Y:S01]  /*2560*/  LDCU UR26, c[0x0][0xb20] ;  /* 0x00016400ff1a77ac */ /* 0x000ee20008000800 */
[----:B------:R-:W4:Y:S01]  /*2570*/  LDCU UR20, c[0x0][0xb0c] ;  /* 0x00016180ff1477ac */ /* 0x000f220008000800 */
[----:B------:R-:W1:Y:S01]  /*2580*/  LDCU.64 UR10, c[0x0][0xb28] ;  /* 0x00016500ff0a77ac */ /* 0x000e620008000a00 */
[----:B------:R-:W-:Y:S02]  /*2590*/  UISETP.NE.AND UP3, UPT, UR42, 0x1, UPT ;  /* 0x000000012a00788c */ /* 0x000fe4000bf65270 */
[----:B--2---:R-:W-:Y:S02]  /*25a0*/  UIMAD.WIDE.U32 UR16, UR38, UR15, URZ ;  /* 0x0000000f261072a5 */ /* 0x004fe4000f8e00ff */
[----:B------:R-:W-:Y:S02]  /*25b0*/  UIMAD.WIDE.U32 UR8, UR39, UR12, URZ ;  /* 0x0000000c270872a5 */ /* 0x000fe4000f8e00ff */
[----:B------:R-:W-:-:S02]  /*25c0*/  UISETP.NE.AND UP0, UPT, UR14, 0x1, UPT ;  /* 0x000000010e00788c */ /* 0x000fc4000bf05270 */
[----:B------:R-:W-:Y:S01]  /*25d0*/  UIMAD.WIDE.U32 UR22, UR27, UR15, URZ ;  /* 0x0000000f1b1672a5 */ /* 0x000fe2000f8e00ff */
[----:B------:R-:W-:Y:S02]  /*25e0*/  UMOV UR16, UR17 ;  /* 0x0000001100107c82 */ /* 0x000fe40008000000 */
[----:B------:R-:W-:Y:S01]  /*25f0*/  UMOV UR8, UR9 ;  /* 0x0000000900087c82 */ /* 0x000fe20008000000 */
[----:B---3--:R-:W-:Y:S02]  /*2600*/  USHF.R.U32.HI UR16, URZ, UR26, UR16 ;  /* 0x0000001aff107299 */ /* 0x008fe40008011610 */
[----:B----4-:R-:W-:Y:S02]  /*2610*/  UISETP.NE.AND UP2, UPT, UR20, 0x1, UPT ;  /* 0x000000011400788c */ /* 0x010fe4000bf45270 */
[----:B------:R-:W-:Y:S02]  /*2620*/  USHF.R.U32.HI UR8, URZ, UR13, UR8 ;  /* 0x0000000dff087299 */ /* 0x000fe40008011608 */
[----:B------:R-:W-:-:S02]  /*2630*/  USEL UR7, UR38, UR16, !UP0 ;  /* 0x0000001026077287 */ /* 0x000fc4000c000000 */
[----:B------:R-:W-:Y:S02]  /*2640*/  USEL UR8, UR39, UR8, !UP2 ;  /* 0x0000000827087287 */ /* 0x000fe4000d000000 */
[----:B-1----:R-:W-:Y:S01]  /*2650*/  UIMAD.WIDE.U32 UR16, UR7, UR10, URZ ;  /* 0x0000000a071072a5 */ /* 0x002fe2000f8e00ff */
[----:B------:R-:W-:Y:S01]  /*2660*/  UMOV UR4, UR23 ;  /* 0x0000001700047c82 */ /* 0x000fe20008000000 */
[----:B------:R-:W-:Y:S02]  /*2670*/  UIMAD.WIDE.U32 UR18, UR37, UR12, URZ ;  /* 0x0000000c251272a5 */ /* 0x000fe4000f8e00ff */
[----:B------:R-:W-:-:S03]  /*2680*/  UIMAD.WIDE.U32 UR22, UR8, UR10, URZ ;  /* 0x0000000a081672a5 */ /* 0x000fc6000f8e00ff */
[----:B------:R-:W-:Y:S01]  /*2690*/  UMOV UR16, UR17 ;  /* 0x0000001100107c82 */ /* 0x000fe20008000000 */
[----:B------:R-:W-:Y:S02]  /*26a0*/  USHF.R.U32.HI UR4, URZ, UR26, UR4 ;  /* 0x0000001aff047299 */ /* 0x000fe40008011604 */
[----:B------:R-:W-:Y:S01]  /*26b0*/  @UP3 USHF.R.U32.HI UR7, URZ, UR11, UR16 ;  /* 0x0000000bff073299 */ /* 0x000fe20008011610 */
[----:B------:R-:W-:Y:S01]  /*26c0*/  UMOV UR18, UR19 ;  /* 0x0000001300127c82 */ /* 0x000fe20008000000 */
[----:B------:R-:W-:Y:S01]  /*26d0*/  UMOV UR22, UR23 ;  /* 0x0000001700167c82 */ /* 0x000fe20008000000 */
[----:B------:R-:W-:Y:S02]  /*26e0*/  USHF.R.U32.HI UR13, URZ, UR13, UR18 ;  /* 0x0000000dff0d7299 */ /* 0x000fe40008011612 */
[----:B------:R-:W-:Y:S02]  /*26f0*/  USEL UR4, UR27, UR4, !UP0 ;  /* 0x000000041b047287 */ /* 0x000fe4000c000000 */
[----:B------:R-:W-:-:S02]  /*2700*/  @UP3 USHF.R.U32.HI UR8, URZ, UR11, UR22 ;  /* 0x0000000bff083299 */ /* 0x000fc40008011616 */
[----:B------:R-:W-:Y:S02]  /*2710*/  UIMAD UR9, UR42, UR7, URZ ;  /* 0x000000072a0972a4 */ /* 0x000fe4000f8e02ff */
[----:B------:R-:W-:Y:S02]  /*2720*/  USEL UR7, UR37, UR13, !UP2 ;  /* 0x0000000d25077287 */ /* 0x000fe4000d000000 */
[----:B------:R-:W-:Y:S02]  /*2730*/  UIMAD UR12, UR42, UR8, URZ ;  /* 0x000000082a0c72a4 */ /* 0x000fe4000f8e02ff */
[----:B------:R-:W-:Y:S02]  /*2740*/  UISETP.GE.AND UP0, UPT, UR4, UR9, UPT ;  /* 0x000000090400728c */ /* 0x000fe4000bf06270 */
[----:B------:R-:W-:Y:S02]  /*2750*/  UIMAD.WIDE.U32 UR16, UR4, UR10, URZ ;  /* 0x0000000a041072a5 */ /* 0x000fe4000f8e00ff */
[----:B------:R-:W-:-:S02]  /*2760*/  UISETP.GE.OR UP0, UPT, UR7, UR12, UP0 ;  /* 0x0000000c0700728c */ /* 0x000fc40008706670 */
[----:B------:R-:W-:Y:S02]  /*2770*/  UIMAD.WIDE.U32 UR12, UR7, UR10, URZ ;  /* 0x0000000a070c72a5 */ /* 0x000fe4000f8e00ff */
[----:B------:R-:W-:Y:S01]  /*2780*/  UIADD3 UR15, UPT, UPT, -UR4, URZ, URZ ;  /* 0x000000ff040f7290 */ /* 0x000fe2000fffe1ff */
[----:B------:R-:W-:Y:S01]  /*2790*/  UMOV UR10, UR17 ;  /* 0x00000011000a7c82 */ /* 0x000fe20008000000 */
[----:B------:R-:W-:Y:S02]  /*27a0*/  UIADD3 UR12, UPT, UPT, -UR7, URZ, URZ ;  /* 0x000000ff070c7290 */ /* 0x000fe4000fffe1ff */
[----:B------:R-:W-:-:S03]  /*27b0*/  USHF.R.U32.HI UR10, URZ, UR11, UR10 ;  /* 0x0000000bff0a7299 */ /* 0x000fc6000801160a */
[----:B------:R-:W-:Y:S01]  /*27c0*/  @!UP0 UMOV UR9, UR13 ;  /* 0x0000000d00098c82 */ /* 0x000fe20008000000 */
[----:B------:R-:W-:Y:S02]  /*27d0*/  UIMAD UR15, UR14, UR15, UR27 ;  /* 0x0000000f0e0f72a4 */ /* 0x000fe4000f8e021b */
[----:B------:R-:W-:Y:S02]  /*27e0*/  USEL UR10, UR4, UR10, !UP3 ;  /* 0x0000000a040a7287 */ /* 0x000fe4000d800000 */
[----:B------:R-:W-:Y:S02]  /*27f0*/  @!UP0 USHF.R.U32.HI UR9, URZ, UR11, UR9 ;  /* 0x0000000bff098299 */ /* 0x000fe40008011609 */
[----:B------:R-:W-:Y:S02]  /*2800*/  UIADD3 UR11, UPT, UPT, -UR10, URZ, URZ ;  /* 0x000000ff0a0b7290 */ /* 0x000fe4000fffe1ff */
[----:B------:R-:W-:Y:S02]  /*2810*/  @!UP0 USEL UR9, UR7, UR9, !UP3 ;  /* 0x0000000907098287 */ /* 0x000fe4000d800000 */
[----:B------:R-:W-:-:S02]  /*2820*/  UIMAD UR11, UR42, UR11, UR4 ;  /* 0x0000000b2a0b72a4 */ /* 0x000fc4000f8e0204 */
[----:B------:R-:W-:Y:S02]  /*2830*/  @!UP0 UIADD3 UR10, UPT, UPT, UR10, -UR9, URZ ;  /* 0x800000090a0a8290 */ /* 0x000fe4000fffe0ff */
[----:B------:R-:W-:Y:S02]  /*2840*/  @!UP0 UIMAD UR9, UR11, UR8, UR9 ;  /* 0x000000080b0982a4 */ /* 0x000fe4000f8e0209 */
[----:B------:R-:W-:Y:S02]  /*2850*/  @!UP0 UIMAD UR4, UR42, UR10, UR7 ;  /* 0x0000000a2a0482a4 */ /* 0x000fe4000f8e0207 */
[----:B------:R-:W-:Y:S02]  /*2860*/  UIMAD UR8, UR20, UR12, UR37 ;  /* 0x0000000c140872a4 */ /* 0x000fe4000f8e0225 */
[----:B------:R-:W-:Y:S01]  /*2870*/  UIMAD UR27, UR4, UR14, UR15 ;  /* 0x0000000e041b72a4 */ /* 0x000fe2000f8e020f */
[----:B------:R-:W-:Y:S02]  /*2880*/  @!UP0 UMOV UR7, UR9 ;  /* 0x0000000900078c82 */ /* 0x000fe40008000000 */
[----:B------:R-:W-:-:S12]  /*2890*/  UIMAD UR37, UR7, UR20, UR8 ;  /* 0x00000014072572a4 */ /* 0x000fd8000f8e0208 */
.L_x_41:
[----:B------:R-:W2:Y:S02]  /*28a0*/  LDCU UR4, c[0x0][0xb30] ;  /* 0x00016600ff0477ac */ /* 0x000ea40008000800 */
[----:B--2---:R-:W-:-:S09]  /*28b0*/  UISETP.NE.AND UP0, UPT, UR4, 0x1, UPT ;  /* 0x000000010400788c */ /* 0x004fd2000bf05270 */
[----:B------:R-:W-:Y:S05]  /*28c0*/  BRA.U UP0, `(.L_x_42) ;  /* 0x0000000100447547 */ /* 0x000fea000b800000 */
[----:B------:R-:W2:Y:S01]  /*28d0*/  LDCU.128 UR12, c[0x0][0xb10] ;  /* 0x00016200ff0c77ac */ /* 0x000ea20008000c00 */
[----:B------:R-:W3:Y:S01]  /*28e0*/  LDCU UR16, c[0x0][0xb0c] ;  /* 0x00016180ff1077ac */ /* 0x000ee20008000800 */
[----:B------:R-:W4:Y:S01]  /*28f0*/  LDCU UR17, c[0x0][0xb20] ;  /* 0x00016400ff1177ac */ /* 0x000f220008000800 */
[----:B--2---:R-:W-:Y:S02]  /*2900*/  UIMAD.WIDE.U32 UR10, UR37, UR12, URZ ;  /* 0x0000000c250a72a5 */ /* 0x004fe4000f8e00ff */
[----:B------:R-:W-:Y:S02]  /*2910*/  UIMAD.WIDE.U32 UR8, UR27, UR15, URZ ;  /* 0x0000000f1b0872a5 */ /* 0x000fe4000f8e00ff */
[----:B---3--:R-:W-:Y:S02]  /*2920*/  UISETP.NE.AND UP2, UPT, UR16, 0x1, UPT ;  /* 0x000000011000788c */ /* 0x008fe4000bf45270 */
[----:B------:R-:W-:Y:S01]  /*2930*/  UISETP.NE.AND UP0, UPT, UR14, 0x1, UPT ;  /* 0x000000010e00788c */ /* 0x000fe2000bf05270 */
[----:B------:R-:W-:-:S02]  /*2940*/  UMOV UR7, UR11 ;  /* 0x0000000b00077c82 */ /* 0x000fc40008000000 */
[----:B------:R-:W-:Y:S01]  /*2950*/  UMOV UR4, UR9 ;  /* 0x0000000900047c82 */ /* 0x000fe20008000000 */
[----:B------:R-:W-:Y:S02]  /*2960*/  USHF.R.U32.HI UR7, URZ, UR13, UR7 ;  /* 0x0000000dff077299 */ /* 0x000fe40008011607 */
[----:B----4-:R-:W-:Y:S02]  /*2970*/  USHF.R.U32.HI UR4, URZ, UR17, UR4 ;  /* 0x00000011ff047299 */ /* 0x010fe40008011604 */
[----:B------:R-:W-:Y:S02]  /*2980*/  USEL UR7, UR37, UR7, !UP2 ;  /* 0x0000000725077287 */ /* 0x000fe4000d000000 */
[----:B------:R-:W-:-:S04]  /*2990*/  USEL UR4, UR27, UR4, !UP0 ;  /* 0x000000041b047287 */ /* 0x000fc8000c000000 */
[----:B------:R-:W-:Y:S02]  /*29a0*/  UIADD3 UR8, UPT, UPT, UR7, -UR4, URZ ;  /* 0x8000000407087290 */ /* 0x000fe4000fffe0ff */
[----:B------:R-:W-:Y:S02]  /*29b0*/  UIADD3 UR4, UPT, UPT, -UR7, UR4, URZ ;  /* 0x0000000407047290 */ /* 0x000fe4000fffe1ff */
[----:B------:R-:W-:Y:S02]  /*29c0*/  UIMAD UR27, UR8, UR14, UR27 ;  /* 0x0000000e081b72a4 */ /* 0x000fe4000f8e021b */
[----:B------:R-:W-:-:S12]  /*29d0*/  UIMAD UR37, UR4, UR16, UR37 ;  /* 0x00000010042572a4 */ /* 0x000fd8000f8e0225 */
.L_x_42:
[----:B------:R-:W-:Y:S01]  /*29e0*/  VIADD R11, R11, 0x1 ;  /* 0x000000010b0b7836 */ /* 0x000fe20000000000 */
[----:B------:R-:W-:Y:S01]  /*29f0*/  R2UR UR4, R76 ;  /* 0x000000004c0472ca */ /* 0x000fe200000e0000 */
[----:B------:R-:W-:Y:S01]  /*2a00*/  UIADD3 UR26, UPT, UPT, UR27, UR63, URZ ;  /* 0x0000003f1b1a7290 */ /* 0x000fe2000fffe0ff */
[----:B------:R-:W-:Y:S02]  /*2a10*/  PLOP3.LUT P1, PT, PT, PT, PT, 0x80, 0x8 ;  /* 0x000000000008781c */ /* 0x000fe40003f2f070 */
[----:B------:R-:W-:-:S04]  /*2a20*/  ISETP.NE.AND P0, PT, R11, 0x2, PT ;  /* 0x000000020b00780c */ /* 0x000fc80003f05270 */
[----:B-1----:R-:W-:Y:S02]  /*2a30*/  SEL R0, RZ, 0x1, P0 ;  /* 0x00000001ff007807 */ /* 0x002fe40000000000 */
[----:B------:R-:W-:Y:S02]  /*2a40*/  SEL R11, R11, RZ, P0 ;  /* 0x000000ff0b0b7207 */ /* 0x000fe40000000000 */
[----:B------:R-:W-:Y:S01]  /*2a50*/  LOP3.LUT R10, R10, R0, RZ, 0x3c, !PT ;  /* 0x000000000a0a7212 */ /* 0x000fe200078e3cff */
[----:B------:R-:W-:Y:S01]  /*2a60*/  UIADD3 UR20, UPT, UPT, UR37, UR4, URZ ;  /* 0x0000000425147290 */ /* 0x000fe2000fffe0ff */
[----:B------:R-:W-:Y:S11]  /*2a70*/  BRA.U UP1, `(.L_x_43) ;  /* 0xfffffff101407547 */ /* 0x000ff6000b83ffff */
[----:B------:R-:W-:Y:S01]  /*2a80*/  UIADD3 UR7, UPT, UPT, UR6, 0x110, URZ ;  /* 0x0000011006077890 */ /* 0x000fe2000fffe0ff */
[----:B------:R-:W-:-:S03]  /*2a90*/  SHF.L.U32 R2, R12, 0x1f, RZ ;  /* 0x0000001f0c027819 */ /* 0x000fc600000006ff */
[----:B------:R-:W-:-:S09]  /*2aa0*/  ULEA UR4, UR5, UR7, 0x3 ;  /* 0x0000000705047291 */ /* 0x000fd2000f8e18ff */
[----:B------:R-:W1:Y:S02]  /*2ab0*/  SYNCS.PHASECHK.TRANS64.TRYWAIT P0, [UR4], R2 ;  /* 0x00000002ff0075a7 */ /* 0x000e640008001104 */
[----:B-1----:R-:W-:Y:S05]  /*2ac0*/  @!P0 BRA `(.L_x_44) ;  /* 0x0000006000c88947 */ /* 0x002fea0003800000 */
.L_x_148:
[----:B------:R-:W-:-:S04]  /*2ad0*/  UIADD3 UR4, UPT, UPT, UR5, 0x1, URZ ;  /* 0x0000000105047890 */ /* 0x000fc8000fffe0ff */
[----:B------:R-:W-:-:S04]  /*2ae0*/  UISETP.NE.AND UP0, UPT, UR4, 0x22, UPT ;  /* 0x000000220400788c */ /* 0x000fc8000bf05270 */
[----:B------:R-:W-:Y:S02]  /*2af0*/  USEL UR6, URZ, 0x1, UP0 ;  /* 0x00000001ff067887 */ /* 0x000fe40008000000 */
[----:B------:R-:W-:-:S04]  /*2b00*/  USEL UR4, UR4, URZ, UP0 ;  /* 0x000000ff04047287 */ /* 0x000fc80008000000 */
[----:B------:R-:W-:Y:S01]  /*2b10*/  ULEA UR5, UR4, UR7, 0x3 ;  /* 0x0000000704057291 */ /* 0x000fe2000f8e18ff */
[----:B-1----:R-:W-:-:S04]  /*2b20*/  LOP3.LUT R2, R12, UR6, RZ, 0x3c, !PT ;  /* 0x000000060c027c12 */ /* 0x002fc8000f8e3cff */
[----:B------:R-:W-:-:S04]  /*2b30*/  SHF.L.U32 R3, R2, 0x1f, RZ ;  /* 0x0000001f02037819 */ /* 0x000fc800000006ff */
[----:B------:R-:W1:Y:S02]  /*2b40*/  SYNCS.PHASECHK.TRANS64.TRYWAIT P0, [UR5], R3 ;  /* 0x00000003ff0075a7 */ /* 0x000e640008001105 */
[----:B-1----:R-:W-:Y:S05]  /*2b50*/  @!P0 BRA `(.L_x_45) ;  /* 0x0000006000bc8947 */ /* 0x002fea0003800000 */
.L_x_150:
[----:B------:R-:W-:-:S04]  /*2b60*/  UIADD3 UR4, UPT, UPT, UR4, 0x1, URZ ;  /* 0x0000000104047890 */ /* 0x000fc8000fffe0ff */
[----:B------:R-:W-:-:S04]  /*2b70*/  UISETP.NE.AND UP0, UPT, UR4, 0x22, UPT ;  /* 0x000000220400788c */ /* 0x000fc8000bf05270 */
[----:B------:R-:W-:Y:S02]  /*2b80*/  USEL UR6, URZ, 0x1, UP0 ;  /* 0x00000001ff067887 */ /* 0x000fe40008000000 */
[----:B------:R-:W-:-:S04]  /*2b90*/  USEL UR4, UR4, URZ, UP0 ;  /* 0x000000ff04047287 */ /* 0x000fc80008000000 */
[----:B------:R-:W-:Y:S01]  /*2ba0*/  ULEA UR5, UR4, UR7, 0x3 ;  /* 0x0000000704057291 */ /* 0x000fe2000f8e18ff */
[----:B------:R-:W-:-:S04]  /*2bb0*/  LOP3.LUT R2, R2, UR6, RZ, 0x3c, !PT ;  /* 0x0000000602027c12 */ /* 0x000fc8000f8e3cff */
[----:B-1----:R-:W-:-:S04]  /*2bc0*/  SHF.L.U32 R3, R2, 0x1f, RZ ;  /* 0x0000001f02037819 */ /* 0x002fc800000006ff */
[----:B------:R-:W1:Y:S02]  /*2bd0*/  SYNCS.PHASECHK.TRANS64.TRYWAIT P0, [UR5], R3 ;  /* 0x00000003ff0075a7 */ /* 0x000e640008001105 */
[----:B-1----:R-:W-:Y:S05]  /*2be0*/  @!P0 BRA `(.L_x_46) ;  /* 0x0000006000b08947 */ /* 0x002fea0003800000 */
.L_x_152:
        /* <DEDUP_REMOVED lines=9> */
.L_x_154:
        /* <DEDUP_REMOVED lines=9> */
.L_x_156:
        /* <DEDUP_REMOVED lines=9> */
.L_x_158:
        /* <DEDUP_REMOVED lines=9> */
.L_x_160:
        /* <DEDUP_REMOVED lines=9> */
.L_x_162:
        /* <DEDUP_REMOVED lines=9> */
.L_x_164:
        /* <DEDUP_REMOVED lines=9> */
.L_x_166:
        /* <DEDUP_REMOVED lines=9> */
.L_x_168:
        /* <DEDUP_REMOVED lines=9> */
.L_x_170:
        /* <DEDUP_REMOVED lines=9> */
.L_x_172:
        /* <DEDUP_REMOVED lines=9> */
.L_x_174:
        /* <DEDUP_REMOVED lines=9> */
.L_x_176:
        /* <DEDUP_REMOVED lines=9> */
.L_x_178:
        /* <DEDUP_REMOVED lines=9> */
.L_x_180:
        /* <DEDUP_REMOVED lines=9> */
.L_x_182:
        /* <DEDUP_REMOVED lines=9> */
.L_x_184:
        /* <DEDUP_REMOVED lines=9> */
.L_x_186:
        /* <DEDUP_REMOVED lines=9> */
.L_x_188:
        /* <DEDUP_REMOVED lines=9> */
.L_x_190:
        /* <DEDUP_REMOVED lines=9> */
.L_x_192:
        /* <DEDUP_REMOVED lines=9> */
.L_x_194:
        /* <DEDUP_REMOVED lines=9> */
.L_x_196:
        /* <DEDUP_REMOVED lines=9> */
.L_x_198:
        /* <DEDUP_REMOVED lines=9> */
.L_x_200:
        /* <DEDUP_REMOVED lines=9> */
.L_x_202:
        /* <DEDUP_REMOVED lines=9> */
.L_x_204:
        /* <DEDUP_REMOVED lines=9> */
.L_x_206:
        /* <DEDUP_REMOVED lines=9> */
.L_x_208:
        /* <DEDUP_REMOVED lines=9> */
.L_x_210:
        /* <DEDUP_REMOVED lines=9> */
.L_x_212:
[----:B------:R-:W-:-:S04]  /*3cd0*/  UIADD3 UR4, UPT, UPT, UR4, 0x1, URZ ;  /* 0x0000000104047890 */ /* 0x000fc8000fffe0ff */
[----:B------:R-:W-:-:S04]  /*3ce0*/  UISETP.NE.AND UP0, UPT, UR4, 0x22, UPT ;  /* 0x000000220400788c */ /* 0x000fc8000bf05270 */
[----:B------:R-:W-:Y:S02]  /*3cf0*/  USEL UR5, URZ, 0x1, UP0 ;  /* 0x00000001ff057887 */ /* 0x000fe40008000000 */
[----:B------:R-:W-:-:S04]  /*3d00*/  USEL UR4, UR4, URZ, UP0 ;  /* 0x000000ff04047287 */ /* 0x000fc80008000000 */
[----:B------:R-:W-:Y:S01]  /*3d10*/  ULEA UR4, UR4, UR7, 0x3 ;  /* 0x0000000704047291 */ /* 0x000fe2000f8e18ff */
[----:B------:R-:W-:-:S04]  /*3d20*/  LOP3.LUT R2, R2, UR5, RZ, 0x3c, !PT ;  /* 0x0000000502027c12 */ /* 0x000fc8000f8e3cff */
[----:B------:R-:W-:Y:S01]  /*3d30*/  SHF.L.U32 R2, R2, 0x1f, RZ ;  /* 0x0000001f02027819 */ /* 0x000fe200000006ff */
[----:B-1----:R-:W-:-:S07]  /*3d40*/  IMAD.U32 R0, RZ, RZ, UR4 ;  /* 0x00000004ff007e24 */ /* 0x002fce000f8e00ff */
.L_x_77:
[----:B-1----:R1:W2:Y:S02]  /*3d50*/  SYNCS.PHASECHK.TRANS64.TRYWAIT P0, [R0+URZ], R2 ;  /* 0x00000002000075a7 */ /* 0x0022a400080011ff */
[----:B--2---:R-:W-:Y:S05]  /*3d60*/  @!P0 NANOSLEEP.SYNCS 0x989680 ;  /* 0x009896800000895d */ /* 0x004fea0003900000 */
[----:B------:R-:W2:Y:S02]  /*3d70*/  @!P0 SYNCS.PHASECHK.TRANS64 P0, [R0+URZ], R2 ;  /* 0x00000002000085a7 */ /* 0x000ea400080010ff */
[----:B--2---:R-:W-:Y:S05]  /*3d80*/  @P0 EXIT ;  /* 0x000000000000094d */ /* 0x004fea0003800000 */
[----:B------:R-:W-:Y:S05]  /*3d90*/  BRA `(.L_x_77) ;  /* 0xfffffffc00ec7947 */ /* 0x000fea000383ffff */
.L_x_23:
[----:B------:R-:W-:-:S04]  /*3da0*/  UISETP.NE.AND UP0, UPT, UR45, URZ, UPT ;  /* 0x000000ff2d00728c */ /* 0x000fc8000bf05270 */
[----:B------:R-:W-:-:S09]  /*3db0*/  UISETP.NE.OR UP0, UPT, UR18, 0x1, UP0 ;  /* 0x000000011200788c */ /* 0x000fd20008705670 */
[----:B------:R-:W-:Y:S05]  /*3dc0*/  BRA.U UP0, `(.L_x_78) ;  /* 0x0000000500487547 */ /* 0x000fea000b800000 */
[----:B------:R-:W-:Y:S01]  /*3dd0*/  ISETP.GE.U32.AND P2, PT, R0, 0x2, PT ;  /* 0x000000020000780c */ /* 0x000fe20003f46070 */
[----:B------:R-:W-:Y:S01]  /*3de0*/  IMAD.MOV.U32 R12, RZ, RZ, 0x1 ;  /* 0x00000001ff0c7424 */ /* 0x000fe200078e00ff */
[----:B------:R-:W-:Y:S02]  /*3df0*/  CS2R R10, SRZ ;  /* 0x00000000000a7805 */ /* 0x000fe4000001ff00 */
[----:B------:R-:W-:Y:S01]  /*3e00*/  CS2R R8, SRZ ;  /* 0x0000000000087805 */ /* 0x000fe2000001ff00 */
[----:B------:R-:W-:Y:S01]  /*3e10*/  UMOV UR6, 0x400 ;  /* 0x0000040000067882 */ /* 0x000fe20000000000 */
[----:B------:R-:W-:Y:S01]  /*3e20*/  UMOV UR5, URZ ;  /* 0x000000ff00057c82 */ /* 0x000fe20008000000 */
[----:B------:R-:W-:-:S12]  /*3e30*/  ULEA UR6, UR45, UR6, 0x18 ;  /* 0x000000062d067291 */ /* 0x000fd8000f8ec0ff */
.L_x_82:
[----:B------:R-:W-:Y:S02]  /*3e40*/  LEA R2, R8, UR6, 0x3 ;  /* 0x0000000608027c11 */ /* 0x000fe4000f8e18ff */
[----:B------:R-:W-:-:S03]  /*3e50*/  SHF.L.U32 R4, R9, 0x1f, RZ ;  /* 0x0000001f09047819 */ /* 0x000fc600000006ff */
[----:B------:R-:W-:Y:S01]  /*3e60*/  VIADD R5, R2, 0x2c0 ;  /* 0x000002c002057836 */ /* 0x000fe20000000000 */
[----:B------:R-:W2:Y:S02]  /*3e70*/  SYNCS.PHASECHK.TRANS64.TRYWAIT P0, [R2+URZ+0x2b0], R4 ;  /* 0x0002b004020075a7 */ /* 0x000ea400080011ff */
[----:B--2---:R-:W-:Y:S05]  /*3e80*/  @!P0 BRA `(.L_x_79) ;  /* 0x0000005800f08947 */ /* 0x004fea0003800000 */
.L_x_213:
[----:B------:R-:W-:Y:S01]  /*3e90*/  ULEA UR4, UR5, UR6, 0x3 ;  /* 0x0000000605047291 */ /* 0x000fe2000f8e18ff */
[----:B--2---:R-:W-:Y:S01]  /*3ea0*/  PRMT R2, RZ, 0x654, R5 ;  /* 0x00000654ff027816 */ /* 0x004fe20000000005 */
[----:B------:R-:W-:Y:S01]  /*3eb0*/  @!P2 IMAD.MOV.U32 R4, RZ, RZ, 0x10 ;  /* 0x00000010ff04a424 */ /* 0x000fe200078e00ff */
[----:B------:R-:W-:Y:S01]  /*3ec0*/  SHF.L.U32 R5, R12, 0x1f, RZ ;  /* 0x0000001f0c057819 */ /* 0x000fe200000006ff */
[----:B------:R-:W-:Y:S01]  /*3ed0*/  UIADD3 UR7, UPT, UPT, UR4, 0x250, URZ ;  /* 0x0000025004077890 */ /* 0x000fe2000fffe0ff */
[----:B------:R2:W-:Y:S05]  /*3ee0*/  SYNCS.ARRIVE.TRANS64.RED.A1T0 RZ, [R2+URZ], RZ ;  /* 0x000000ff02ff79a7 */ /* 0x0005ea00081004ff */
[----:B------:R-:W-:Y:S01]  /*3ef0*/  IMAD.U32 R6, RZ, RZ, UR7 ;  /* 0x00000007ff067e24 */ /* 0x000fe2000f8e00ff */
[----:B------:R-:W3:Y:S04]  /*3f00*/  SYNCS.PHASECHK.TRANS64.TRYWAIT P0, [UR4+0x260], R5 ;  /* 0x00026005ff0075a7 */ /* 0x000ee80008001104 */
[----:B------:R-:W-:Y:S01]  /*3f10*/  PRMT R6, R0, 0x654, R6 ;  /* 0x0000065400067816 */ /* 0x000fe20000000006 */
[----:B--23--:R-:W-:Y:S06]  /*3f20*/  @!P0 BRA `(.L_x_80) ;  /* 0x0000005800dc8947 */ /* 0x00cfec0003800000 */
.L_x_215:
[----:B------:R-:W-:Y:S01]  /*3f30*/  ULEA UR8, UR5, UR6, 0x4 ;  /* 0x0000000605087291 */ /* 0x000fe2000f8e20ff */
[----:B------:R-:W-:Y:S01]  /*3f40*/  SEL R3, R6, R3, !P2 ;  /* 0x0000000306037207 */ /* 0x000fe20005000000 */
[----:B------:R-:W-:Y:S01]  /*3f50*/  UIADD3 UR9, UPT, UPT, UR4, 0x250, URZ ;  /* 0x0000025004097890 */ /* 0x000fe2000fffe0ff */
[----:B--2---:R-:W-:Y:S01]  /*3f60*/  LEA R2, R11, UR6, 0x3 ;  /* 0x000000060b027c11 */ /* 0x004fe2000f8e18ff */
[----:B------:R-:W-:Y:S01]  /*3f70*/  UIADD3 UR8, UPT, UPT, UR8, 0x2e0, URZ ;  /* 0x000002e008087890 */ /* 0x000fe2000fffe0ff */
[----:B------:R2:W-:Y:S01]  /*3f80*/  @!P2 SYNCS.ARRIVE.TRANS64.RED RZ, [R3+URZ], R4 ;  /* 0x0000000403ffa9a7 */ /* 0x0005e200080004ff */
[----:B------:R-:W-:Y:S01]  /*3f90*/  UIADD3 UR4, UPT, UPT, UR5, 0x1, URZ ;  /* 0x0000000105047890 */ /* 0x000fe2000fffe0ff */
[----:B------:R-:W-:-:S03]  /*3fa0*/  VIADD R8, R8, 0x1 ;  /* 0x0000000108087836 */ /* 0x000fc60000000000 */
[----:B------:R-:W-:Y:S02]  /*3fb0*/  UISETP.NE.AND UP0, UPT, UR4, 0x2, UPT ;  /* 0x000000020400788c */ /* 0x000fe4000bf05270 */
[----:B------:R-:W-:Y:S01]  /*3fc0*/  ISETP.NE.AND P0, PT, R8, 0x2, PT ;  /* 0x000000020800780c */ /* 0x000fe20003f05270 */
[----:B------:R-:W-:Y:S06]  /*3fd0*/  UGETNEXTWORKID.BROADCAST [UR8], [UR9] ;  /* 0x00000000080073ca */ /* 0x000fec0008000100 */
[----:B------:R-:W-:Y:S02]  /*3fe0*/  USEL UR7, URZ, 0x1, UP0 ;  /* 0x00000001ff077887 */ /* 0x000fe40008000000 */
[----:B------:R-:W-:-:S04]  /*3ff0*/  USEL UR5, UR4, URZ, UP0 ;  /* 0x000000ff04057287 */ /* 0x000fc80008000000 */
[----:B------:R-:W-:Y:S02]  /*4000*/  LOP3.LUT R12, R12, UR7, RZ, 0x3c, !PT ;  /* 0x000000070c0c7c12 */ /* 0x000fe4000f8e3cff */
[----:B--2---:R-:W-:-:S04]  /*4010*/  SHF.L.U32 R4, R10, 0x1f, RZ ;  /* 0x0000001f0a047819 */ /* 0x004fc800000006ff */
[----:B------:R-:W2:Y:S02]  /*4020*/  SYNCS.PHASECHK.TRANS64.TRYWAIT P1, [R2+URZ+0x250], R4 ;  /* 0x00025004020075a7 */ /* 0x000ea400080211ff */
[----:B--2---:R-:W-:Y:S05]  /*4030*/  @!P1 BRA `(.L_x_81) ;  /* 0x0000005800b09947 */ /* 0x004fea0003800000 */
.L_x_216:
[C---:B--2---:R-:W-:Y:S01]  /*4040*/  LEA R4, R11.reuse, UR6, 0x4 ;  /* 0x000000060b047c11 */ /* 0x044fe2000f8e20ff */
[----:B------:R-:W-:Y:S01]  /*4050*/  VIADD R2, R2, 0x260 ;  /* 0x0000026002027836 */ /* 0x000fe20000000000 */
[----:B------:R-:W-:Y:S01]  /*4060*/  SEL R8, R8, RZ, P0 ;  /* 0x000000ff08087207 */ /* 0x000fe20000000000 */
[----:B------:R-:W-:-:S03]  /*4070*/  VIADD R11, R11, 0x1 ;  /* 0x000000010b0b7836 */ /* 0x000fc60000000000 */
[----:B------:R-:W2:Y:S01]  /*4080*/  LDS.128 R4, [R4+0x2e0] ;  /* 0x0002e00004047984 */ /* 0x000ea20000000c00 */
[----:B------:R-:W-:Y:S02]  /*4090*/  PRMT R2, RZ, 0x654, R2 ;  /* 0x00000654ff027816 */ /* 0x000fe40000000002 */
[C---:B------:R-:W-:Y:S01]  /*40a0*/  ISETP.NE.AND P1, PT, R11.reuse, 0x2, PT ;  /* 0x000000020b00780c */ /* 0x040fe20003f25270 */
[----:B------:R-:W-:Y:S01]  /*40b0*/  @!PT LDS RZ, [RZ] ;  /* 0x00000000fffff984 */ /* 0x000fe20000000800 */
[----:B------:R-:W-:Y:S01]  /*40c0*/  @!PT LDS RZ, [RZ] ;  /* 0x00000000fffff984 */ /* 0x000fe20000000800 */
[----:B------:R-:W-:Y:S01]  /*40d0*/  @!PT LDS RZ, [RZ] ;  /* 0x00000000fffff984 */ /* 0x000fe20000000800 */
[----:B------:R-:W-:Y:S01]  /*40e0*/  @!PT LDS RZ, [RZ] ;  /* 0x00000000fffff984 */ /* 0x000fe20000000800 */
[----:B------:R3:W-:Y:S06]  /*40f0*/  MEMBAR.ALL.CTA ;  /* 0x0000000000007992 */ /* 0x0007ec0000008000 */
[----:B---3--:R-:W3:Y:S01]  /*4100*/  FENCE.VIEW.ASYNC.S ;  /* 0x00000000000073c6 */ /* 0x008ee20000000000 */
[----:B------:R-:W-:Y:S01]  /*4110*/  SEL R11, R11, RZ, P1 ;  /* 0x000000ff0b0b7207 */ /* 0x000fe20000800000 */
[----:B---3--:R3:W-:Y:S01]  /*4120*/  SYNCS.ARRIVE.TRANS64.RED.A1T0 RZ, [R2+URZ], RZ ;  /* 0x000000ff02ff79a7 */ /* 0x0087e200081004ff */
[----:B--2---:R-:W-:-:S02]  /*4130*/  LOP3.LUT P3, RZ, R6, 0x1, RZ, 0xc0, !PT ;  /* 0x0000000106ff7812 */ /* 0x004fc4000786c0ff */
[----:B------:R-:W-:-:S04]  /*4140*/  SEL R4, RZ, 0x1, P1 ;  /* 0x00000001ff047807 */ /* 0x000fc80000800000 */
[----:B------:R-:W-:Y:S02]  /*4150*/  LOP3.LUT R10, R10, R4, RZ, 0x3c, !PT ;  /* 0x000000040a0a7212 */ /* 0x000fe400078e3cff */
[----:B---3--:R-:W-:-:S04]  /*4160*/  SEL R2, RZ, 0x1, P0 ;  /* 0x00000001ff027807 */ /* 0x008fc80000000000 */
[----:B------:R-:W-:Y:S01]  /*4170*/  LOP3.LUT R9, R9, R2, RZ, 0x3c, !PT ;  /* 0x0000000209097212 */ /* 0x000fe200078e3cff */
[----:B------:R-:W-:Y:S06]  /*4180*/  @P3 BRA `(.L_x_82) ;  /* 0xfffffffc002c3947 */ /* 0x000fec000383ffff */
[----:B------:R-:W-:Y:S01]  /*4190*/  ULEA UR4, UR5, UR6, 0x3 ;  /* 0x0000000605047291 */ /* 0x000fe2000f8e18ff */
[----:B------:R-:W-:-:S08]  /*41a0*/  SHF.L.U32 R2, R12, 0x1f, RZ ;  /* 0x0000001f0c027819 */ /* 0x000fd000000006ff */
[----:B------:R-:W2:Y:S02]  /*41b0*/  SYNCS.PHASECHK.TRANS64 P0, [UR4+0x260], R2 ;  /* 0x00026002ff0075a7 */ /* 0x000ea40008001004 */
[----:B--2---:R-:W-:Y:S05]  /*41c0*/  @P0 BRA `(.L_x_83) ;  /* 0x0000000000080947 */ /* 0x004fea0003800000 */
[----:B------:R-:W2:Y:S02]  /*41d0*/  SYNCS.PHASECHK.TRANS64.TRYWAIT P0, [UR4+0x260], R2 ;  /* 0x00026002ff0075a7 */ /* 0x000ea40008001104 */
[----:B--2---:R-:W-:Y:S05]  /*41e0*/  @!P0 BRA `(.L_x_84) ;  /* 0x0000005800588947 */ /* 0x004fea0003800000 */
.L_x_83:
[----:B------:R-:W-:-:S04]  /*41f0*/  UIADD3 UR7, UPT, UPT, UR5, 0x1, URZ ;  /* 0x0000000105077890 */ /* 0x000fc8000fffe0ff */
[----:B------:R-:W-:-:S04]  /*4200*/  UISETP.NE.AND UP0, UPT, UR7, 0x2, UPT ;  /* 0x000000020700788c */ /* 0x000fc8000bf05270 */
[----:B------:R-:W-:Y:S02]  /*4210*/  USEL UR8, URZ, 0x1, UP0 ;  /* 0x00000001ff087887 */ /* 0x000fe40008000000 */
[----:B------:R-:W-:-:S04]  /*4220*/  USEL UR7, UR7, URZ, UP0 ;  /* 0x000000ff07077287 */ /* 0x000fc80008000000 */
[----:B------:R-:W-:Y:S01]  /*4230*/  ULEA UR7, UR7, UR6, 0x3 ;  /* 0x0000000607077291 */ /* 0x000fe2000f8e18ff */
[----:B--2---:R-:W-:-:S04]  /*4240*/  LOP3.LUT R2, R12, UR8, RZ, 0x3c, !PT ;  /* 0x000000080c027c12 */ /* 0x004fc8000f8e3cff */
[----:B------:R-:W-:-:S04]  /*4250*/  SHF.L.U32 R0, R2, 0x1f, RZ ;  /* 0x0000001f02007819 */ /* 0x000fc800000006ff */
[----:B------:R-:W2:Y:S02]  /*4260*/  SYNCS.PHASECHK.TRANS64 P0, [UR7+0x260], R0 ;  /* 0x00026000ff0075a7 */ /* 0x000ea40008001007 */
[----:B-12---:R-:W-:Y:S05]  /*4270*/  @P0 EXIT ;  /* 0x000000000000094d */ /* 0x006fea0003800000 */
[----:B------:R-:W-:Y:S02]  /*4280*/  SHF.L.U32 R2, R2, 0x1f, RZ ;  /* 0x0000001f02027819 */ /* 0x000fe400000006ff */
[----:B------:R-:W-:-:S07]  /*4290*/  MOV R0, UR7 ;  /* 0x0000000700007c02 */ /* 0x000fce0008000f00 */
.L_x_85:
[----:B-1----:R1:W2:Y:S02]  /*42a0*/  SYNCS.PHASECHK.TRANS64.TRYWAIT P0, [R0+URZ+0x260], R2 ;  /* 0x00026002000075a7 */ /* 0x0022a400080011ff */
[----:B--2---:R-:W-:Y:S05]  /*42b0*/  @!P0 NANOSLEEP.SYNCS 0x989680 ;  /* 0x009896800000895d */ /* 0x004fea0003900000 */
[----:B------:R-:W2:Y:S02]  /*42c0*/  @!P0 SYNCS.PHASECHK.TRANS64 P0, [R0+URZ+0x260], R2 ;  /* 0x00026002000085a7 */ /* 0x000ea400080010ff */
[----:B--2---:R-:W-:Y:S05]  /*42d0*/  @P0 EXIT ;  /* 0x000000000000094d */ /* 0x004fea0003800000 */
[----:B------:R-:W-:Y:S05]  /*42e0*/  BRA `(.L_x_85) ;  /* 0xfffffffc00ec7947 */ /* 0x000fea000383ffff */
.L_x_78:
[----:B------:R-:W-:Y:S05]  /*42f0*/  BRA.U UP5, `(.L_x_86) ;  /* 0x0000000d05807547 */ /* 0x000fea000b800000 */
[----:B------:R-:W-:Y:S01]  /*4300*/  UMOV UR4, 0x40 ;  /* 0x0000004000047882 */ /* 0x000fe20000000000 */
[----:B------:R-:W-:Y:S01]  /*4310*/  NOP ;  /* 0x0000000000007918 */ /* 0x000fe20000000000 */
[----:B------:R-:W-:Y:S01]  /*4320*/  ULEA UR5, UR45, UR4, 0x18 ;  /* 0x000000042d057291 */ /* 0x000fe2000f8ec0ff */
[----:B------:R-:W-:Y:S02]  /*4330*/  UMOV UR6, 0x400 ;  /* 0x0000040000067882 */ /* 0x000fe40000000000 */
[----:B------:R-:W-:-:S06]  /*4340*/  ULEA UR6, UR45, UR6, 0x18 ;  /* 0x000000062d067291 */ /* 0x000fcc000f8ec0ff */
[----:B------:R-:W2:Y:S02]  /*4350*/  LDS.U8 R0, [UR5+0x1c] ;  /* 0x00001c05ff007984 */ /* 0x000ea40008000000 */
[----:B--2---:R-:W-:-:S13]  /*4360*/  ISETP.NE.AND P0, PT, R0, RZ, PT ;  /* 0x000000ff0000720c */ /* 0x004fda0003f05270 */
[----:B------:R-:W-:Y:S05]  /*4370*/  @P0 BRA `(.L_x_87) ;  /* 0x0000000000580947 */ /* 0x000fea0003800000 */
[----:B------:R-:W-:-:S13]  /*4380*/  ELECT P0, URZ, PT ;  /* 0x0000000000ff782f */ /* 0x000fda0003800000 */
[----:B------:R-:W-:Y:S05]  /*4390*/  @!P0 BRA `(.L_x_88) ;  /* 0x0000000000608947 */ /* 0x000fea0003800000 */
[----:B------:R-:W-:Y:S01]  /*43a0*/  UMOV UR4, 0x10 ;  /* 0x0000001000047882 */ /* 0x000fe20000000000 */
[----:B------:R-:W-:Y:S01]  /*43b0*/  HFMA2 R0, -RZ, RZ, 0, 5.9604644775390625e-08 ;  /* 0x00000001ff007431 */ /* 0x000fe200000001ff */
[----:B------:R-:W-:-:S03]  /*43c0*/  MOV R3, 0xffff ;  /* 0x0000ffff00037802 */ /* 0x000fc60000000f00 */
[----:B------:R-:W-:Y:S04]  /*43d0*/  DEPBAR.LE SB2, 0x36 ;  /* 0x0000ad800000791a */ /* 0x000fe80000000000 */
[----:B------:R-:W2:Y:S02]  /*43e0*/  UTCATOMSWS.FIND_AND_SET.ALIGN UP0, UR4, UR4 ;  /* 0x00000004000475e3 */ /* 0x000ea40008000800 */
[----:B--2---:R-:W-:Y:S01]  /*43f0*/  MOV R4, UR4 ;  /* 0x0000000400047c02 */ /* 0x004fe20008000f00 */
[----:B------:R-:W-:Y:S06]  /*4400*/  BRA.U UP0, `(.L_x_89) ;  /* 0x0000000100187547 */ /* 0x000fec000b800000 */
.L_x_90:
[----:B------:R-:W-:Y:S05]  /*4410*/  NANOSLEEP 0x64 ;  /* 0x000000640000795d */ /* 0x000fea0003800000 */
[----:B------:R-:W-:-:S05]  /*4420*/  UMOV UR4, 0x10 ;  /* 0x0000001000047882 */ /* 0x000fca0000000000 */
[----:B------:R-:W-:Y:S04]  /*4430*/  DEPBAR.LE SB2, 0x36 ;  /* 0x0000ad800000791a */ /* 0x000fe80000000000 */
[----:B------:R-:W2:Y:S02]  /*4440*/  UTCATOMSWS.FIND_AND_SET.ALIGN UP0, UR4, UR4 ;  /* 0x00000004000475e3 */ /* 0x000ea40008000800 */
[----:B--2---:R-:W-:Y:S01]  /*4450*/  MOV R4, UR4 ;  /* 0x0000000400047c02 */ /* 0x004fe20008000f00 */
[----:B------:R-:W-:Y:S05]  /*4460*/  BRA.U !UP0, `(.L_x_90) ;  /* 0xfffffffd08e87547 */ /* 0x000fea000b83ffff */
.L_x_89:
[-C--:B------:R-:W-:Y:S02]  /*4470*/  SHF.L.U32 R3, R3, R4.reuse, RZ ;  /* 0x0000000403037219 */ /* 0x080fe400000006ff */
[----:B------:R-:W-:Y:S01]  /*4480*/  SHF.L.U32 R0, R0, R4, RZ ;  /* 0x0000000400007219 */ /* 0x000fe200000006ff */
[----:B------:R-:W-:Y:S02]  /*4490*/  IMAD.SHL.U32 R4, R4, 0x20, RZ ;  /* 0x0000002004047824 */ /* 0x000fe400078e00ff */
[----:B------:R2:W-:Y:S04]  /*44a0*/  ATOMS.OR RZ, [UR5+0x14], R3 ;  /* 0x00001403ffff798c */ /* 0x0005e8000b000005 */
[----:B------:R2:W-:Y:S04]  /*44b0*/  ATOMS.OR RZ, [UR5+0x18], R0 ;  /* 0x00001800ffff798c */ /* 0x0005e8000b000005 */
[----:B------:R2:W-:Y:S01]  /*44c0*/  STS [UR6+0x300], R4 ;  /* 0x00030004ff007988 */ /* 0x0005e20008000806 */
[----:B------:R-:W-:Y:S05]  /*44d0*/  BRA `(.L_x_88) ;  /* 0x0000000000107947 */ /* 0x000fea0003800000 */
.L_x_87:
[----:B------:R-:W-:Y:S02]  /*44e0*/  MOV R0, 0xffffffff ;  /* 0xffffffff00007802 */ /* 0x000fe40000000f00 */
[----:B------:R-:W-:-:S03]  /*44f0*/  MOV R4, 0x4520 ;  /* 0x0000452000047802 */ /* 0x000fc60000000f00 */
[----:B------:R2:W-:Y:S04]  /*4500*/  STS [UR6+0x300], R0 ;  /* 0x00030000ff007988 */ /* 0x0005e80008000806 */
[----:B-12--5:R-:W-:Y:S05]  /*4510*/  CALL.REL.NOINC `($__internal_1_$__cuda_sm10x_tcgen05_guardrail_trap_phase_invalid_during_alloc) ;  /* 0x0000005c00187944 */ /* 0x026fea0003c00000 */
.L_x_88:
[----:B------:R-:W-:Y:S05]  /*4520*/  WARPSYNC.ALL ;  /* 0x0000000000007948 */ /* 0x000fea0003800000 */
[----:B------:R-:W3:Y:S01]  /*4530*/  S2UR UR4, SR_CgaCtaId ;  /* 0x00000000000479c3 */ /* 0x000ee20000008800 */
[----:B------:R-:W-:Y:S01]  /*4540*/  UMOV UR13, 0x400 ;  /* 0x00000400000d7882 */ /* 0x000fe20000000000 */
[----:B------:R-:W-:-:S06]  /*4550*/  NOP ;  /* 0x0000000000007918 */ /* 0x000fcc0000000000 */
[----:B------:R-:W-:Y:S06]  /*4560*/  BAR.ARV 0x6, 0xa0 ;  /* 0x0182800000007b1d */ /* 0x000fec0000002000 */
[----:B------:R-:W4:Y:S01]  /*4570*/  LDCU UR5, c[0x0][0x38c] ;  /* 0x00007180ff0577ac */ /* 0x000f220008000800 */
[----:B------:R-:W-:Y:S01]  /*4580*/  LOP3.LUT R2, R2, 0xffff, RZ, 0xc0, !PT ;  /* 0x0000ffff02027812 */ /* 0x000fe200078ec0ff */
[----:B------:R-:W-:Y:S01]  /*4590*/  IMAD.MOV.U32 R11, RZ, RZ, 0x1 ;  /* 0x00000001ff0b7424 */ /* 0x000fe200078e00ff */
[----:B------:R-:W-:Y:S01]  /*45a0*/  CS2R R8, SRZ ;  /* 0x0000000000087805 */ /* 0x000fe2000001ff00 */
[----:B------:R-:W1:Y:S01]  /*45b0*/  LDCU UR8, c[0x0][0x38c] ;  /* 0x00007180ff0877ac */ /* 0x000e620008000800 */
[----:B------:R-:W-:Y:S01]  /*45c0*/  R2UR UR15, R2 ;  /* 0x00000000020f72ca */ /* 0x000fe200000e0000 */
[----:B------:R-:W-:Y:S01]  /*45d0*/  IMAD.MOV.U32 R10, RZ, RZ, RZ ;  /* 0x000000ffff0a7224 */ /* 0x000fe200078e00ff */
[----:B------:R-:W-:Y:S01]  /*45e0*/  UMOV UR18, URZ ;  /* 0x000000ff00127c82 */ /* 0x000fe20008000000 */
[----:B------:R-:W-:Y:S01]  /*45f0*/  UMOV UR10, URZ ;  /* 0x000000ff000a7c82 */ /* 0x000fe20008000000 */
[----:B---3--:R-:W-:Y:S01]  /*4600*/  ULEA UR13, UR4, UR13, 0x18 ;  /* 0x0000000d040d7291 */ /* 0x008fe2000f8ec0ff */
[----:B------:R-:W-:Y:S01]  /*4610*/  UMOV UR20, 0x0 ;  /* 0x0000000000147882 */ /* 0x000fe20000000000 */
[----:B------:R-:W-:-:S02]  /*4620*/  UMOV UR21, 0x42004a0 ;  /* 0x042004a000157882 */ /* 0x000fc40000000000 */
[----:B------:R-:W-:Y:S02]  /*4630*/  UIADD3 UR6, UPT, UPT, UR13, 0x4600, URZ ;  /* 0x000046000d067890 */ /* 0x000fe4000fffe0ff */
[----:B------:R-:W-:Y:S02]  /*4640*/  UIADD3 UR7, UPT, UPT, UR13, 0x15600, URZ ;  /* 0x000156000d077890 */ /* 0x000fe4000fffe0ff */
[----:B----4-:R-:W-:Y:S01]  /*4650*/  UIADD3 UR5, UPT, UPT, UR5, 0x1f, URZ ;  /* 0x0000001f05057890 */ /* 0x010fe2000fffe0ff */
[----:B--2---:R-:W2:Y:S01]  /*4660*/  LDS R0, [UR13+0x300] ;  /* 0x0003000dff007984 */ /* 0x004ea20008000800 */
[----:B------:R-:W-:Y:S02]  /*4670*/  USHF.R.U32.HI UR6, URZ, 0x4, UR6 ;  /* 0x00000004ff067899 */ /* 0x000fe40008011606 */
[----:B------:R-:W-:Y:S02]  /*4680*/  USHF.R.S32.HI UR4, URZ, 0x1f, UR5 ;  /* 0x0000001fff047899 */ /* 0x000fe40008011405 */
[----:B------:R-:W-:-:S02]  /*4690*/  ULOP3.LUT UR6, UR6, 0x3fff, URZ, 0xc0, !UPT ;  /* 0x00003fff06067892 */ /* 0x000fc4000f8ec0ff */
[----:B------:R-:W-:Y:S02]  /*46a0*/  ULEA.HI UR4, UR4, UR5, URZ, 0x5 ;  /* 0x0000000504047291 */ /* 0x000fe4000f8f28ff */
[----:B------:R-:W-:Y:S02]  /*46b0*/  USHF.R.U32.HI UR5, URZ, 0x4, UR7 ;  /* 0x00000004ff057899 */ /* 0x000fe40008011607 */
[----:B------:R-:W-:Y:S02]  /*46c0*/  USHF.R.S32.HI UR22, URZ, 0x5, UR4 ;  /* 0x00000005ff167899 */ /* 0x000fe40008011404 */
[----:B------:R-:W-:Y:S02]  /*46d0*/  ULOP3.LUT UR5, UR5, 0x3fff, URZ, 0xc0, !UPT ;  /* 0x00003fff05057892 */ /* 0x000fe4000f8ec0ff */
[----:B------:R-:W-:Y:S02]  /*46e0*/  UISETP.LT.AND UP0, UPT, UR22, 0x1, UPT ;  /* 0x000000011600788c */ /* 0x000fe4000bf01270 */
[----:B------:R-:W-:-:S02]  /*46f0*/  ULOP3.LUT UR16, UR6, 0x10000, URZ, 0xfc, !UPT ;  /* 0x0001000006107892 */ /* 0x000fc4000f8efcff */
[----:B------:R-:W-:Y:S02]  /*4700*/  USEL UR23, UR22, 0x1, !UP0 ;  /* 0x0000000116177887 */ /* 0x000fe4000c000000 */
[----:B------:R-:W-:Y:S02]  /*4710*/  ULOP3.LUT UR17, UR5, 0x10000, URZ, 0xfc, !UPT ;  /* 0x0001000005117892 */ /* 0x000fe4000f8efcff */
[----:B------:R-:W-:Y:S02]  /*4720*/  UIADD3 UR23, UPT, UPT, -UR23, URZ, URZ ;  /* 0x000000ff17177290 */ /* 0x000fe4000fffe1ff */
[----:B-1----:R-:W-:Y:S01]  /*4730*/  UISETP.GE.AND UP4, UPT, UR8, 0x1, UPT ;  /* 0x000000010800788c */ /* 0x002fe2000bf86270 */
[----:B--2---:R-:W-:-:S15]  /*4740*/  R2UR UR24, R0 ;  /* 0x00000000001872ca */ /* 0x004fde00000e0000 */
.L_x_97:
[----:B------:R-:W-:Y:S02]  /*4750*/  LEA R0, R10, UR13, 0x3 ;  /* 0x0000000d0a007c11 */ /* 0x000fe4000f8e18ff */
[----:B------:R-:W-:Y:S02]  /*4760*/  SHF.L.U32 R2, R9, 0x1f, RZ ;  /* 0x0000001f09027819 */ /* 0x000fe400000006ff */
[----:B------:R-:W-:Y:S01]  /*4770*/  PLOP3.LUT P0, PT, PT, PT, UP4, 0x80, 0x8 ;  /* 0x000000000008781c */ /* 0x000fe20003f0f048 */
[----:B------:R-:W-:Y:S01]  /*4780*/  VIADD R3, R0, 0x260 ;  /* 0x0000026000037836 */ /* 0x000fe20000000000 */
[----:B-1----:R-:W1:Y:S02]  /*4790*/  SYNCS.PHASECHK.TRANS64.TRYWAIT P1, [R0+URZ+0x250], R2 ;  /* 0x00025002000075a7 */ /* 0x002e6400080211ff */
[----:B-1-3--:R-:W-:Y:S09]  /*47a0*/  @!P1 BRA `(.L_x_91) ;  /* 0x0000005400009947 */ /* 0x00aff20003800000 */
.L_x_218:
[----:B------:R-:W-:Y:S01]  /*47b0*/  LEA R4, R10, UR13, 0x4 ;  /* 0x0000000d0a047c11 */ /* 0x000fe2000f8e20ff */
[----:B------:R-:W-:Y:S01]  /*47c0*/  @UP4 ULEA UR4, UR10, UR13, 0x3 ;  /* 0x0000000d0a044291 */ /* 0x000fe2000f8e18ff */
[----:B------:R-:W-:Y:S01]  /*47d0*/  PLOP3.LUT P2, PT, PT, PT, PT, 0x80, 0x8 ;  /* 0x000000000008781c */ /* 0x000fe20003f4f070 */
[----:B------:R-:W-:Y:S01]  /*47e0*/  ULEA UR19, UR18, UR13, 0x3 ;  /* 0x0000000d12137291 */ /* 0x000fe2000f8e18ff */
[----:B------:R-:W-:Y:S02]  /*47f0*/  PRMT R3, RZ, 0x654, R3 ;  /* 0x00000654ff037816 */ /* 0x000fe40000000003 */
[----:B------:R-:W2:Y:S01]  /*4800*/  LDS.128 R4, [R4+0x2e0] ;  /* 0x0002e00004047984 */ /* 0x000ea20000000c00 */
[----:B-1----:R-:W-:Y:S02]  /*4810*/  @P0 SHF.L.U32 R2, R8, 0x1f, RZ ;  /* 0x0000001f08020819 */ /* 0x002fe400000006ff */
[----:B------:R-:W-:Y:S01]  /*4820*/  SHF.L.U32 R0, R11, 0x1f, RZ ;  /* 0x0000001f0b007819 */ /* 0x000fe200000006ff */
[----:B------:R-:W-:Y:S01]  /*4830*/  @!PT LDS RZ, [RZ] ;  /* 0x00000000fffff984 */ /* 0x000fe20000000800 */
[----:B------:R-:W-:Y:S01]  /*4840*/  @!PT LDS RZ, [RZ] ;  /* 0x00000000fffff984 */ /* 0x000fe20000000800 */
[----:B------:R-:W-:Y:S01]  /*4850*/  @!PT LDS RZ, [RZ] ;  /* 0x00000000fffff984 */ /* 0x000fe20000000800 */
[----:B------:R-:W-:Y:S01]  /*4860*/  @!PT LDS RZ, [RZ] ;  /* 0x00000000fffff984 */ /* 0x000fe20000000800 */
[----:B------:R1:W-:Y:S06]  /*4870*/  MEMBAR.ALL.CTA ;  /* 0x0000000000007992 */ /* 0x0003ec0000008000 */
[----:B-1----:R-:W1:Y:S02]  /*4880*/  FENCE.VIEW.ASYNC.S ;  /* 0x00000000000073c6 */ /* 0x002e640000000000 */
[----:B-1----:R1:W-:Y:S01]  /*4890*/  SYNCS.ARRIVE.TRANS64.RED.A1T0 RZ, [R3+URZ], RZ ;  /* 0x000000ff03ff79a7 */ /* 0x0023e200081004ff */
[----:B------:R1:W3:Y:S01]  /*48a0*/  @P0 SYNCS.PHASECHK.TRANS64.TRYWAIT P2, [UR4], R2 ;  /* 0x00000002ff0005a7 */ /* 0x0002e20008041104 */
[----:B--2---:R-:W-:Y:S01]  /*48b0*/  LOP3.LUT P1, RZ, R6, 0x1, RZ, 0xc0, !PT ;  /* 0x0000000106ff7812 */ /* 0x004fe2000782c0ff */
[----:B------:R-:W2:Y:S02]  /*48c0*/  SYNCS.PHASECHK.TRANS64.TRYWAIT P0, [UR19+0x290], R0 ;  /* 0x00029000ff0075a7 */ /* 0x000ea40008001113 */
[----:B-123--:R-:W-:Y:S10]  /*48d0*/  @!P0 BRA `(.L_x_92) ;  /* 0x0000005000c88947 */ /* 0x00eff40003800000 */
.L_x_220:
[----:B------:R-:W-:Y:S01]  /*48e0*/  IADD3 R10, PT, PT, R10, 0x1, RZ ;  /* 0x000000010a0a7810 */ /* 0x000fe20007ffe0ff */
[----:B------:R-:W-:Y:S06]  /*48f0*/  BRA.U !UP4, `(.L_x_93) ;  /* 0x000000010ca07547 */ /* 0x000fec000b800000 */
[----:B------:R-:W-:Y:S02]  /*4900*/  ULEA.HI UR4, UR18, UR18, URZ, 0x1 ;  /* 0x0000001212047291 */ /* 0x000fe4000f8f08ff */
[----:B------:R-:W-:Y:S02]  /*4910*/  UPLOP3.LUT UP2, UPT, UPT, UPT, UPT, 0x40, 0x4 ;  /* 0x000000000004789c */ /* 0x000fe40003f4e870 */
[----:B------:R-:W-:Y:S02]  /*4920*/  USHF.L.U32 UR5, UR4, 0x6, URZ ;  /* 0x0000000604057899 */ /* 0x000fe400080006ff */
[----:B------:R-:W-:Y:S02]  /*4930*/  ULOP3.LUT UR14, UR4, 0xffe, URZ, 0xc0, !UPT ;  /* 0x00000ffe040e7892 */ /* 0x000fe4000f8ec0ff */
[----:B------:R-:W-:Y:S02]  /*4940*/  ULOP3.LUT UR4, UR5, 0xffffff80, URZ, 0xc0, !UPT ;  /* 0xffffff8005047892 */ /* 0x000fe4000f8ec0ff */
[----:B------:R-:W-:-:S02]  /*4950*/  UIADD3 UR14, UPT, UPT, -UR14, UR18, URZ ;  /* 0x000000120e0e7290 */ /* 0x000fc4000fffe1ff */
[----:B------:R-:W-:Y:S01]  /*4960*/  UIADD3 UR4, UPT, UPT, UR24, UR4, URZ ;  /* 0x0000000418047290 */ /* 0x000fe2000fffe0ff */
[----:B------:R-:W-:Y:S01]  /*4970*/  UMOV UR12, UR23 ;  /* 0x00000017000c7c82 */ /* 0x000fe20008000000 */
[----:B------:R-:W-:Y:S02]  /*4980*/  UMOV UR11, UR22 ;  /* 0x00000016000b7c82 */ /* 0x000fe40008000000 */
[----:B------:R-:W-:Y:S01]  /*4990*/  ULEA UR14, UR14, UR4, 0x14 ;  /* 0x000000040e0e7291 */ /* 0x000fe2000f8ea0ff */
[----:B------:R-:W-:-:S11]  /*49a0*/  UMOV UR5, UR10 ;  /* 0x0000000a00057c82 */ /* 0x000fd60008000000 */
.L_x_96:
[----:B------:R-:W-:Y:S02]  /*49b0*/  UIADD3 UR12, UPT, UPT, UR12, 0x1, URZ ;  /* 0x000000010c0c7890 */ /* 0x000fe4000fffe0ff */
[----:B--2---:R-:W-:Y:S02]  /*49c0*/  ULEA UR6, UR5, UR13, 0x3 ;  /* 0x0000000d05067291 */ /* 0x004fe4000f8e18ff */
[----:B------:R-:W-:Y:S01]  /*49d0*/  UISETP.NE.AND UP3, UPT, UR12, URZ, UPT ;  /* 0x000000ff0c00728c */ /* 0x000fe2000bf65270 */
[----:B---3--:R-:W-:Y:S10]  /*49e0*/  @P2 BRA `(.L_x_94) ;  /* 0x00000000000c2947 */ /* 0x008ff40003800000 */
[----:B-1----:R-:W-:Y:S04]  /*49f0*/  SHF.L.U32 R2, R8, 0x1f, RZ ;  /* 0x0000001f08027819 */ /* 0x002fe800000006ff */
[----:B------:R-:W1:Y:S02]  /*4a00*/  SYNCS.PHASECHK.TRANS64.TRYWAIT P0, [UR6], R2 ;  /* 0x00000002ff0075a7 */ /* 0x000e640008001106 */
[----:B-1----:R-:W-:Y:S05]  /*4a10*/  @!P0 BRA `(.L_x_95) ;  /* 0x0000005000908947 */ /* 0x002fea0003800000 */
.L_x_94:
[----:B------:R-:W-:Y:S01]  /*4a20*/  UISETP.NE.AND UP0, UPT, UR11, 0x1, UPT ;  /* 0x000000010b00788c */ /* 0x000fe2000bf05270 */
[----:B------:R-:W-:Y:S01]  /*4a30*/  PLOP3.LUT P2, PT, PT, PT, PT, 0x80, 0x8 ;  /* 0x000000000008781c */ /* 0x000fe20003f4f070 */
[----:B------:R-:W-:Y:S02]  /*4a40*/  UIADD3 UR4, UPT, UPT, UR5, 0x1, URZ ;  /* 0x0000000105047890 */ /* 0x000fe4000fffe0ff */
[----:B------:R-:W-:Y:S02]  /*4a50*/  ULEA UR8, UR5, UR17, 0x8 ;  /* 0x0000001105087291 */ /* 0x000fe4000f8e40ff */
[----:B------:R-:W-:Y:S01]  /*4a60*/  UISETP.NE.AND UP1, UPT, UR4, 0x22, UPT ;  /* 0x000000220400788c */ /* 0x000fe2000bf25270 */
[----:B------:R-:W-:Y:S01]  /*4a70*/  PLOP3.LUT P0, PT, PT, PT, UP0, 0x80, 0x8 ;  /* 0x000000000008781c */ /* 0x000fe20003f0f008 */
[----:B------:R-:W-:Y:S02]  /*4a80*/  UIADD3 UR11, UPT, UPT, UR11, -0x1, URZ ;  /* 0xffffffff0b0b7890 */ /* 0x000fe4000fffe0ff */
[----:B------:R-:W-:Y:S02]  /*4a90*/  USEL UR7, URZ, 0x1, UP1 ;  /* 0x00000001ff077887 */ /* 0x000fe40008800000 */
[----:B------:R-:W-:Y:S01]  /*4aa0*/  USEL UR10, UR4, URZ, UP1 ;  /* 0x000000ff040a7287 */ /* 0x000fe20008800000 */
[----:B------:R-:W-:Y:S03]  /*4ab0*/  UMOV UR9, 0xc0004010 ;  /* 0xc000401000097882 */ /* 0x000fe60000000000 */
[----:B------:R-:W-:Y:S01]  /*4ac0*/  @UP0 ULEA UR4, UR10, UR13, 0x3 ;  /* 0x0000000d0a040291 */ /* 0x000fe2000f8e18ff */
[----:B------:R-:W-:Y:S01]  /*4ad0*/  LOP3.LUT R8, R8, UR7, RZ, 0x3c, !PT ;  /* 0x0000000708087c12 */ /* 0x000fe2000f8e3cff */
[----:B------:R-:W-:Y:S03]  /*4ae0*/  UMOV UR7, 0xc0004010 ;  /* 0xc000401000077882 */ /* 0x000fe60000000000 */
[----:B-1----:R-:W-:Y:S04]  /*4af0*/  @P0 SHF.L.U32 R0, R8, 0x1f, RZ ;  /* 0x0000001f08000819 */ /* 0x002fe800000006ff */
[----:B------:R2:W3:Y:S01]  /*4b00*/  @P0 SYNCS.PHASECHK.TRANS64.TRYWAIT P2, [UR4], R0 ;  /* 0x00000000ff0005a7 */ /* 0x0004e20008041104 */
[----:B------:R-:W-:Y:S02]  /*4b10*/  UIADD3 UR4, UPT, UPT, UR6, 0x110, URZ ;  /* 0x0000011006047890 */ /* 0x000fe4000fffe0ff */
[----:B------:R-:W-:Y:S03]  /*4b20*/  ULEA UR6, UR5, UR16, 0x7 ;  /* 0x0000001005067291 */ /* 0x000fe6000f8e38ff */
[----:B------:R-:W-:Y:S06]  /*4b30*/  UMOV UR5, UR10 ;  /* 0x0000000a00057c82 */ /* 0x000fec0008000000 */
[----:B------:R2:W-:Y:S01]  /*4b40*/  UTCIMMA gdesc[UR6], gdesc[UR8], tmem[UR14], tmem[UR20], idesc[UR21], UP2 ;  /* 0x00ff1408060075ea */ /* 0x0005e2000900010e */
[----:B------:R-:W-:Y:S01]  /*4b50*/  UPLOP3.LUT UP2, UPT, UPT, UPT, UPT, 0x80, 0x8 ;  /* 0x000000000008789c */ /* 0x000fe20003f4f070 */
[----:B------:R2:W-:Y:S01]  /*4b60*/  UTCBAR.MULTICAST [UR4], URZ, UR15 ;  /* 0x000000ff040073e9 */ /* 0x0005e2000800080f */
[----:B------:R-:W-:Y:S09]  /*4b70*/  BRA.U UP3, `(.L_x_96) ;  /* 0xfffffffd038c7547 */ /* 0x000ff2000b83ffff */
.L_x_93:
[----:B--2---:R-:W-:Y:S01]  /*4b80*/  UIADD3 UR4, UPT, UPT, UR18, 0x1, URZ ;  /* 0x0000000112047890 */ /* 0x004fe2000fffe0ff */
[C---:B------:R-:W-:Y:S01]  /*4b90*/  ISETP.NE.AND P0, PT, R10.reuse, 0x2, PT ;  /* 0x000000020a00780c */ /* 0x040fe20003f05270 */
[----:B------:R-:W-:Y:S02]  /*4ba0*/  UIADD3 UR5, UPT, UPT, UR19, 0x270, URZ ;  /* 0x0000027013057890 */ /* 0x000fe4000fffe0ff */
[----:B------:R-:W-:Y:S01]  /*4bb0*/  UISETP.NE.AND UP0, UPT, UR4, 0x4, UPT ;  /* 0x000000040400788c */ /* 0x000fe2000bf05270 */
[----:B-1----:R-:W-:Y:S02]  /*4bc0*/  SEL R0, RZ, 0x1, P0 ;  /* 0x00000001ff007807 */ /* 0x002fe40000000000 */
[----:B------:R-:W-:Y:S01]  /*4bd0*/  SEL R10, R10, RZ, P0 ;  /* 0x000000ff0a0a7207 */ /* 0x000fe20000000000 */
[----:B------:R-:W-:Y:S01]  /*4be0*/  USEL UR6, URZ, 0x1, UP0 ;  /* 0x00000001ff067887 */ /* 0x000fe20008000000 */
[----:B------:R-:W-:Y:S01]  /*4bf0*/  LOP3.LUT R9, R9, R0, RZ, 0x3c, !PT ;  /* 0x0000000009097212 */ /* 0x000fe200078e3cff */
[----:B------:R-:W-:Y:S01]  /*4c00*/  USEL UR18, UR4, URZ, UP0 ;  /* 0x000000ff04127287 */ /* 0x000fe20008000000 */
[----:B------:R1:W-:Y:S03]  /*4c10*/  UTCBAR [UR5], URZ ;  /* 0x000000ff050073e9 */ /* 0x0003e600080000ff */
[----:B------:R-:W-:Y:S01]  /*4c20*/  LOP3.LUT R11, R11, UR6, RZ, 0x3c, !PT ;  /* 0x000000060b0b7c12 */ /* 0x000fe2000f8e3cff */
[----:B------:R-:W-:Y:S07]  /*4c30*/  @P1 BRA `(.L_x_97) ;  /* 0xfffffff800c41947 */ /* 0x000fee000383ffff */
[----:B------:R-:W2:Y:S01]  /*4c40*/  S2UR UR8, SR_CgaCtaId ;  /* 0x00000000000879c3 */ /* 0x000ea20000008800 */
[----:B------:R-:W-:Y:S01]  /*4c50*/  ELECT P0, URZ, PT ;  /* 0x0000000000ff782f */ /* 0x000fe20003800000 */
[----:B------:R-:W-:Y:S01]  /*4c60*/  IMAD.MOV.U32 R0, RZ, RZ, 0x1 ;  /* 0x00000001ff007424 */ /* 0x000fe200078e00ff */
[----:B------:R-:W-:Y:S01]  /*4c70*/  UIADD3 UR13, UPT, UPT, UR13, 0x290, URZ ;  /* 0x000002900d0d7890 */ /* 0x000fe2000fffe0ff */
[----:B------:R-:W-:Y:S01]  /*4c80*/  SHF.L.U32 R2, R11, 0x1f, RZ ;  /* 0x0000001f0b027819 */ /* 0x000fe200000006ff */
[----:B------:R-:W-:-:S03]  /*4c90*/  UMOV UR4, 0x40 ;  /* 0x0000004000047882 */ /* 0x000fc60000000000 */
[----:B------:R-:W-:Y:S01]  /*4ca0*/  UVIRTCOUNT.DEALLOC.SMPOOL 0x80 ;  /* 0x000000800000784c */ /* 0x000fe20000000000 */
[----:B--2---:R-:W-:Y:S02]  /*4cb0*/  ULEA UR8, UR8, UR4, 0x18 ;  /* 0x0000000408087291 */ /* 0x004fe4000f8ec0ff */
[----:B------:R-:W-:-:S07]  /*4cc0*/  ULEA UR4, UR18, UR13, 0x3 ;  /* 0x0000000d12047291 */ /* 0x000fce000f8e18ff */
[----:B------:R2:W-:Y:S02]  /*4cd0*/  @P0 STS.U8 [UR8+0x1c], R0 ;  /* 0x00001c00ff000988 */ /* 0x0005e40008000008 */
[----:B------:R-:W4:Y:S02]  /*4ce0*/  SYNCS.PHASECHK.TRANS64.TRYWAIT P0, [UR4], R2 ;  /* 0x00000002ff0075a7 */ /* 0x000f240008001104 */
[----:B--2-4-:R-:W-:Y:S05]  /*4cf0*/  @!P0 BRA `(.L_x_98) ;  /* 0x0000004c00f08947 */ /* 0x014fea0003800000 */
.L_x_223:
[----:B------:R-:W-:-:S04]  /*4d00*/  UIADD3 UR4, UPT, UPT, UR18, 0x1, URZ ;  /* 0x0000000112047890 */ /* 0x000fc8000fffe0ff */
[----:B------:R-:W-:-:S04]  /*4d10*/  UISETP.NE.AND UP0, UPT, UR4, 0x4, UPT ;  /* 0x000000040400788c */ /* 0x000fc8000bf05270 */
[----:B------:R-:W-:Y:S02]  /*4d20*/  USEL UR6, URZ, 0x1, UP0 ;  /* 0x00000001ff067887 */ /* 0x000fe40008000000 */
[----:B------:R-:W-:-:S04]  /*4d30*/  USEL UR4, UR4, URZ, UP0 ;  /* 0x000000ff04047287 */ /* 0x000fc80008000000 */
[----:B-1----:R-:W-:Y:S01]  /*4d40*/  ULEA UR5, UR4, UR13, 0x3 ;  /* 0x0000000d04057291 */ /* 0x002fe2000f8e18ff */
[----:B--2---:R-:W-:-:S04]  /*4d50*/  LOP3.LUT R2, R11, UR6, RZ, 0x3c, !PT ;  /* 0x000000060b027c12 */ /* 0x004fc8000f8e3cff */
[----:B------:R-:W-:-:S04]  /*4d60*/  SHF.L.U32 R3, R2, 0x1f, RZ ;  /* 0x0000001f02037819 */ /* 0x000fc800000006ff */
[----:B------:R-:W1:Y:S02]  /*4d70*/  SYNCS.PHASECHK.TRANS64.TRYWAIT P0, [UR5], R3 ;  /* 0x00000003ff0075a7 */ /* 0x000e640008001105 */
[----:B-1----:R-:W-:Y:S05]  /*4d80*/  @!P0 BRA `(.L_x_99) ;  /* 0x0000004c00e48947 */ /* 0x002fea0003800000 */
.L_x_225:
        /* <DEDUP_REMOVED lines=9> */
.L_x_227:
[----:B------:R-:W-:-:S04]  /*4e20*/  UIADD3 UR4, UPT, UPT, UR4, 0x1, URZ ;  /* 0x0000000104047890 */ /* 0x000fc8000fffe0ff */
[----:B------:R-:W-:-:S04]  /*4e30*/  UISETP.NE.AND UP0, UPT, UR4, 0x4, UPT ;  /* 0x000000040400788c */ /* 0x000fc8000bf05270 */
[----:B------:R-:W-:Y:S02]  /*4e40*/  USEL UR5, URZ, 0x1, UP0 ;  /* 0x00000001ff057887 */ /* 0x000fe40008000000 */
[----:B------:R-:W-:-:S04]  /*4e50*/  USEL UR4, UR4, URZ, UP0 ;  /* 0x000000ff04047287 */ /* 0x000fc80008000000 */
[----:B------:R-:W-:Y:S01]  /*4e60*/  ULEA UR4, UR4, UR13, 0x3 ;  /* 0x0000000d04047291 */ /* 0x000fe2000f8e18ff */
[----:B------:R-:W-:-:S04]  /*4e70*/  LOP3.LUT R2, R2, UR5, RZ, 0x3c, !PT ;  /* 0x0000000502027c12 */ /* 0x000fc8000f8e3cff */
[----:B------:R-:W-:-:S04]  /*4e80*/  SHF.L.U32 R2, R2, 0x1f, RZ ;  /* 0x0000001f02027819 */ /* 0x000fc800000006ff */
[----:B------:R-:W2:Y:S02]  /*4e90*/  SYNCS.PHASECHK.TRANS64.TRYWAIT P0, [UR4], R2 ;  /* 0x00000002ff0075a7 */ /* 0x000ea40008001104 */
[----:B--2---:R-:W-:Y:S05]  /*4ea0*/  @!P0 BRA `(.L_x_101) ;  /* 0x0000004c00cc8947 */ /* 0x004fea0003800000 */
.L_x_229:
[----:B------:R-:W-:Y:S01]  /*4eb0*/  NOP ;  /* 0x0000000000007918 */ /* 0x000fe20000000000 */
[----:B-1----:R-:W1:Y:S01]  /*4ec0*/  LDS R0, [UR8+0x14] ;  /* 0x00001408ff007984 */ /* 0x002e620008000800 */
[----:B------:R-:W-:Y:S01]  /*4ed0*/  ULOP3.LUT UR4, UR24, 0xffff, URZ, 0xc0, !UPT ;  /* 0x0000ffff18047892 */ /* 0x000fe2000f8ec0ff */
[----:B------:R-:W-:Y:S01]  /*4ee0*/  UMOV UR5, 0xffff ;  /* 0x0000ffff00057882 */ /* 0x000fe20000000000 */
[----:B------:R-:W-:Y:S02]  /*4ef0*/  UMOV UR6, 0x1 ;  /* 0x0000000100067882 */ /* 0x000fe40000000000 */
[----:B------:R-:W-:-:S04]  /*4f00*/  USHF.R.U32.HI UR4, URZ, 0x5, UR4 ;  /* 0x00000005ff047899 */ /* 0x000fc80008011604 */
[----:B------:R-:W-:Y:S02]  /*4f10*/  USHF.L.U32 UR5, UR5, UR4, URZ ;  /* 0x0000000405057299 */ /* 0x000fe400080006ff */
[----:B------:R-:W-:-:S04]  /*4f20*/  USHF.L.U32 UR4, UR6, UR4, URZ ;  /* 0x0000000406047299 */ /* 0x000fc800080006ff */
[----:B-1----:R-:W-:-:S04]  /*4f30*/  LOP3.LUT R0, R0, UR5, RZ, 0xc0, !PT ;  /* 0x0000000500007c12 */ /* 0x002fc8000f8ec0ff */
[----:B------:R-:W-:-:S13]  /*4f40*/  ISETP.NE.AND P0, PT, R0, UR5, PT ;  /* 0x0000000500007c0c */ /* 0x000fda000bf05270 */
[----:B------:R-:W-:Y:S05]  /*4f50*/  @P0 BRA `(.L_x_102) ;  /* 0x0000000000580947 */ /* 0x000fea0003800000 */
[----:B------:R-:W1:Y:S02]  /*4f60*/  LDS R0, [UR8+0x18] ;  /* 0x00001808ff007984 */ /* 0x000e640008000800 */
[----:B-1----:R-:W-:-:S04]  /*4f70*/  LOP3.LUT R0, R0, UR4, RZ, 0xc0, !PT ;  /* 0x0000000400007c12 */ /* 0x002fc8000f8ec0ff */
[----:B------:R-:W-:-:S13]  /*4f80*/  ISETP.NE.AND P0, PT, R0, UR4, PT ;  /* 0x0000000400007c0c */ /* 0x000fda000bf05270 */
[----:B------:R-:W-:Y:S05]  /*4f90*/  @P0 BRA `(.L_x_103) ;  /* 0x00000000003c0947 */ /* 0x000fea0003800000 */
[----:B------:R-:W1:Y:S01]  /*4fa0*/  S2R R2, SR_LANEID ;  /* 0x0000000000027919 */ /* 0x000e620000000000 */
[----:B------:R-:W-:-:S06]  /*4fb0*/  ULOP3.LUT UR5, URZ, UR5, URZ, 0x33, !UPT ;  /* 0x00000005ff057292 */ /* 0x000fcc000f8e33ff */
[----:B------:R-:W-:-:S04]  /*4fc0*/  IMAD.U32 R0, RZ, RZ, UR5 ;  /* 0x00000005ff007e24 */ /* 0x000fc8000f8e00ff */
[----:B------:R2:W4:Y:S02]  /*4fd0*/  REDUX UR7, R0 ;  /* 0x00000000000773c4 */ /* 0x0005240000000000 */
[----:B------:R1:W-:Y:S01]  /*4fe0*/  UTCATOMSWS.AND URZ, UR5 ;  /* 0x0000000500ff79e3 */ /* 0x0003e20008000000 */
[----:B--2---:R-:W-:Y:S01]  /*4ff0*/  LOP3.LUT R0, RZ, UR4, RZ, 0x33, !PT ;  /* 0x00000004ff007c12 */ /* 0x004fe2000f8e33ff */
[----:B------:R-:W-:Y:S02]  /*5000*/  VOTEU.ANY UR4, UPT, PT ;  /* 0x0000000000047886 */ /* 0x000fe400038e0100 */
[----:B------:R-:W-:Y:S02]  /*5010*/  UFLO.U32 UR4, UR4 ;  /* 0x00000004000472bd */ /* 0x000fe400080e0000 */
[----:B------:R-:W2:Y:S04]  /*5020*/  REDUX UR6, R0 ;  /* 0x00000000000673c4 */ /* 0x000ea80000000000 */
[----:B-1----:R-:W-:-:S02]  /*5030*/  ISETP.EQ.U32.AND P0, PT, R2, UR4, PT ;  /* 0x0000000402007c0c */ /* 0x002fc4000bf02070 */
[----:B----4-:R-:W-:-:S11]  /*5040*/  MOV R2, UR7 ;  /* 0x0000000700027c02 */ /* 0x010fd60008000f00 */
[----:B------:R1:W-:Y:S01]  /*5050*/  @P0 ATOMS.AND RZ, [UR8+0x14], R2 ;  /* 0x00001402ffff098c */ /* 0x0003e2000a800008 */
[----:B--2---:R-:W-:-:S05]  /*5060*/  IMAD.U32 R0, RZ, RZ, UR6 ;  /* 0x00000006ff007e24 */ /* 0x004fca000f8e00ff */
[----:B------:R1:W-:Y:S01]  /*5070*/  @P0 ATOMS.AND RZ, [UR8+0x18], R0 ;  /* 0x00001800ffff098c */ /* 0x0003e2000a800008 */
[----:B------:R-:W-:Y:S05]  /*5080*/  BRA `(.L_x_104) ;  /* 0x0000000000147947 */ /* 0x000fea0003800000 */
.L_x_103:
[----:B------:R-:W-:Y:S02]  /*5090*/  MOV R2, 0x50b0 ;  /* 0x000050b000027802 */ /* 0x000fe40000000f00 */
[----:B---3-5:R-:W-:Y:S05]  /*50a0*/  CALL.REL.NOINC `($__internal_0_$__cuda_sm10x_tcgen05_guardrail_trap_col_being_dealloced_not_returned_by_alloc) ;  /* 0x0000005000287944 */ /* 0x028fea0003c00000 */
[----:B------:R-:W-:Y:S05]  /*50b0*/  BRA `(.L_x_104) ;  /* 0x0000000000087947 */ /* 0x000fea0003800000 */
.L_x_102:
[----:B------:R-:W-:Y:S02]  /*50c0*/  MOV R2, 0x50e0 ;  /* 0x000050e000027802 */ /* 0x000fe40000000f00 */
[----:B---3-5:R-:W-:Y:S05]  /*50d0*/  CALL.REL.NOINC `($__internal_2_$__cuda_sm10x_tcgen05_guardrail_trap_unallocated_columns_being_dealloced) ;  /* 0x0000005000347944 */ /* 0x028fea0003c00000 */
.L_x_104:
[----:B------:R-:W-:Y:S01]  /*50e0*/  NOP ;  /* 0x0000000000007918 */ /* 0x000fe20000000000 */
[----:B------:R-:W-:Y:S05]  /*50f0*/  EXIT ;  /* 0x000000000000794d */ /* 0x000fea0003800000 */
.L_x_86:
[----:B------:R-:W-:-:S09]  /*5100*/  UISETP.NE.OR UP0, UPT, UR18, 0x3, !UP3 ;  /* 0x000000031200788c */ /* 0x000fd2000df05670 */
[----:B------:R-:W-:Y:S05]  /*5110*/  BRA.U UP0, `(.L_x_105) ;  /* 0x0000000d00ac7547 */ /* 0x000fea000b800000 */
[----:B------:R-:W2:Y:S01]  /*5120*/  LDCU.64 UR4, c[0x0][0x888] ;  /* 0x00011100ff0477ac */ /* 0x000ea20008000a00 */
[----:B------:R-:W3:Y:S01]  /*5130*/  LDC.64 R12, c[0x0][0x348] ;  /* 0x0000d200ff0c7b82 */ /* 0x000ee20000000a00 */
[----:B------:R-:W-:Y:S02]  /*5140*/  HFMA2 R9, -RZ, RZ, 0, 0 ;  /* 0x00000000ff097431 */ /* 0x000fe400000001ff */
[----:B------:R-:W-:Y:S01]  /*5150*/  IMAD.MOV.U32 R11, RZ, RZ, 0x1 ;  /* 0x00000001ff0b7424 */ /* 0x000fe200078e00ff */
[----:B------:R-:W4:Y:S01]  /*5160*/  LDCU UR31, c[0x0][0x370] ;  /* 0x00006e00ff1f77ac */ /* 0x000f220008000800 */
[----:B------:R-:W-:Y:S01]  /*5170*/  IMAD.MOV.U32 R10, RZ, RZ, RZ ;  /* 0x000000ffff0a7224 */ /* 0x000fe200078e00ff */
[----:B------:R-:W-:Y:S01]  /*5180*/  MOV R3, 0x1000 ;  /* 0x0000100000037802 */ /* 0x000fe20000000f00 */
[----:B------:R-:W4:Y:S01]  /*5190*/  LDCU.128 UR32, c[0x0][0xb10] ;  /* 0x00016200ff2077ac */ /* 0x000f220008000c00 */
[----:B------:R-:W1:Y:S01]  /*51a0*/  LDCU UR30, c[0x0][0x374] ;  /* 0x00006e80ff1e77ac */ /* 0x000e620008000800 */
[----:B------:R-:W1:Y:S01]  /*51b0*/  LDCU.64 UR28, c[0x0][0x890] ;  /* 0x00011200ff1c77ac */ /* 0x000e620008000a00 */
[----:B------:R-:W1:Y:S01]  /*51c0*/  LDCU UR15, c[0x0][0xb0c] ;  /* 0x00016180ff0f77ac */ /* 0x000e620008000800 */
[----:B--2---:R-:W-:Y:S01]  /*51d0*/  UISETP.NE.U32.AND UP0, UPT, UR4, URZ, UPT ;  /* 0x000000ff0400728c */ /* 0x004fe2000bf05070 */
[----:B------:R-:W2:Y:S01]  /*51e0*/  LDCU UR41, c[0x0][0xb20] ;  /* 0x00016400ff2977ac */ /* 0x000ea20008000800 */
[----:B------:R-:W2:Y:S01]  /*51f0*/  LDCU UR4, c[0x0][0xb30] ;  /* 0x00016600ff0477ac */ /* 0x000ea20008000800 */
[----:B------:R-:W-:Y:S01]  /*5200*/  UMOV UR21, 0x400 ;  /* 0x0000040000157882 */ /* 0x000fe20000000000 */
[----:B----4-:R-:W-:-:S02]  /*5210*/  UIMAD.WIDE.U32 UR6, UR31, UR32, URZ ;  /* 0x000000201f0672a5 */ /* 0x010fc4000f8e00ff */
[----:B-1----:R-:W-:Y:S02]  /*5220*/  UIMAD.WIDE.U32 UR8, UR30, UR35, URZ ;  /* 0x000000231e0872a5 */ /* 0x002fe4000f8e00ff */
[----:B------:R-:W-:Y:S02]  /*5230*/  ULEA UR21, UR45, UR21, 0x18 ;  /* 0x000000152d157291 */ /* 0x000fe4000f8ec0ff */
[----:B------:R-:W-:Y:S02]  /*5240*/  UISETP.NE.U32.AND UP6, UPT, UR28, URZ, UPT ;  /* 0x000000ff1c00728c */ /* 0x000fe4000bfc5070 */
[----:B------:R-:W-:Y:S02]  /*5250*/  UIADD3 UR38, UPT, UPT, UR21, 0x228, URZ ;  /* 0x0000022815267890 */ /* 0x000fe4000fffe0ff */
[----:B------:R-:W-:Y:S02]  /*5260*/  UISETP.NE.AND.EX UP5, UPT, UR5, URZ, UPT, UP0 ;  /* 0x000000ff0500728c */ /* 0x000fe4000bfa5300 */
[----:B------:R-:W-:Y:S01]  /*5270*/  UISETP.NE.AND UP0, UPT, UR42, 0x1, UPT ;  /* 0x000000012a00788c */ /* 0x000fe2000bf05270 */
[----:B------:R-:W-:Y:S01]  /*5280*/  UMOV UR6, UR7 ;  /* 0x0000000700067c82 */ /* 0x000fe20008000000 */
[----:B------:R-:W-:Y:S01]  /*5290*/  UMOV UR39, UR9 ;  /* 0x0000000900277c82 */ /* 0x000fe20008000000 */
[----:B------:R-:W-:-:S02]  /*52a0*/  USEL UR37, URZ, 0x1, UP4 ;  /* 0x00000001ff257887 */ /* 0x000fc4000a000000 */
[----:B------:R-:W-:Y:S02]  /*52b0*/  UISETP.NE.AND UP0, UPT, UR15, 0x1, UPT ;  /* 0x000000010f00788c */ /* 0x000fe4000bf05270 */
[----:B------:R-:W-:Y:S02]  /*52c0*/  UPLOP3.LUT UP4, UPT, UPT, UPT, UPT, 0x40, 0x4 ;  /* 0x000000000004789c */ /* 0x000fe40003f8e870 */
[----:B------:R-:W-:Y:S01]  /*52d0*/  UISETP.GE.AND UP2, UPT, UR42, 0x1, UPT ;  /* 0x000000012a00788c */ /* 0x000fe2000bf46270 */
[----:B------:R-:W1:Y:S01]  /*52e0*/  LDCU.64 UR22, c[0x0][0xb28] ;  /* 0x00016500ff1677ac */ /* 0x000e620008000a00 */
[----:B------:R-:W-:Y:S02]  /*52f0*/  UISETP.NE.AND.EX UP6, UPT, UR29, URZ, UPT, UP6 ;  /* 0x000000ff1d00728c */ /* 0x000fe4000bfc5360 */
[----:B------:R-:W-:Y:S02]  /*5300*/  UIADD3 UR17, UPT, UPT, UR21, 0x220, URZ ;  /* 0x0000022015117890 */ /* 0x000fe4000fffe0ff */
[----:B------:R-:W-:-:S02]  /*5310*/  UPRMT UR38, UR45, 0x654, UR38 ;  /* 0x000006542d267896 */ /* 0x000fc40008000026 */
[----:B------:R-:W-:Y:S02]  /*5320*/  USHF.R.U32.HI UR40, URZ, UR33, UR6 ;  /* 0x00000021ff287299 */ /* 0x000fe40008011606 */
[----:B--2---:R-:W-:Y:S02]  /*5330*/  USHF.R.U32.HI UR39, URZ, UR41, UR39 ;  /* 0x00000029ff277299 */ /* 0x004fe40008011627 */
[----:B------:R-:W-:Y:S02]  /*5340*/  UISETP.NE.AND UP0, UPT, UR34, 0x1, UPT ;  /* 0x000000012200788c */ /* 0x000fe4000bf05270 */
[----:B---3--:R-:W-:-:S11]  /*5350*/  UISETP.NE.AND UP3, UPT, UR4, 0x1, UPT ;  /* 0x000000010400788c */ /* 0x008fd6000bf65270 */
.L_x_114:
[C---:B------:R-:W-:Y:S02]  /*5360*/  LEA R8, R10.reuse, UR21, 0x3 ;  /* 0x000000150a087c11 */ /* 0x040fe4000f8e18ff */
[----:B------:R-:W-:Y:S02]  /*5370*/  SHF.L.U32 R0, R9, 0x1f, RZ ;  /* 0x0000001f09007819 */ /* 0x000fe400000006ff */
[----:B------:R-:W-:Y:S02]  /*5380*/  LEA R4, R10, UR21, 0x4 ;  /* 0x000000150a047c11 */ /* 0x000fe4000f8e20ff */
[----:B--2---:R-:W2:Y:S02]  /*5390*/  SYNCS.PHASECHK.TRANS64.TRYWAIT P0, [R8+URZ+0x250], R0 ;  /* 0x00025000080075a7 */ /* 0x004ea400080011ff */
[----:B--2---:R-:W-:Y:S05]  /*53a0*/  @!P0 BRA `(.L_x_106) ;  /* 0x0000004800a48947 */ /* 0x004fea0003800000 */
.L_x_230:
[----:B------:R-:W3:Y:S01]  /*53b0*/  LDS.128 R4, [R4+0x2e0] ;  /* 0x0002e00004047984 */ /* 0x000ee20000000c00 */
[----:B------:R-:W-:Y:S01]  /*53c0*/  UISETP.GE.AND UP0, UPT, UR42, 0x1, UPT ;  /* 0x000000012a00788c */ /* 0x000fe2000bf06270 */
[----:B------:R-:W-:Y:S01]  /*53d0*/  @!PT LDS RZ, [RZ] ;  /* 0x00000000fffff984 */ /* 0x000fe20000000800 */
[----:B------:R-:W-:Y:S01]  /*53e0*/  @!PT LDS RZ, [RZ] ;  /* 0x00000000fffff984 */ /* 0x000fe20000000800 */
[----:B------:R-:W-:Y:S01]  /*53f0*/  @!PT LDS RZ, [RZ] ;  /* 0x00000000fffff984 */ /* 0x000fe20000000800 */
[----:B------:R-:W-:Y:S01]  /*5400*/  @!PT LDS RZ, [RZ] ;  /* 0x00000000fffff984 */ /* 0x000fe20000000800 */
[----:B------:R4:W-:Y:S06]  /*5410*/  MEMBAR.ALL.CTA ;  /* 0x0000000000007992 */ /* 0x0009ec0000008000 */
[----:B----4-:R-:W4:Y:S01]  /*5420*/  FENCE.VIEW.ASYNC.S ;  /* 0x00000000000073c6 */ /* 0x010f220000000000 */
[----:B---3--:R-:W-:Y:S11]  /*5430*/  LOP3.LUT P0, RZ, R6, 0x1, RZ, 0xc0, !PT ;  /* 0x0000000106ff7812 */ /* 0x008ff6000780c0ff */
[----:B------:R-:W-:Y:S02]  /*5440*/  @!UPT UIADD3 URZ, UPT, UPT, URZ, URZ, URZ ;  /* 0x000000fffffff290 */ /* 0x000fe4000fffe0ff */
[----:B----4-:R-:W-:Y:S01]  /*5450*/  VOTEU.ANY UP2, P0 ;  /* 0x0000000000ff7886 */ /* 0x010fe20000040100 */
[----:B------:R-:W-:Y:S11]  /*5460*/  PLOP3.LUT P0, PT, PT, PT, UP2, 0x80, 0x8 ;  /* 0x000000000008781c */ /* 0x000ff60003f0f028 */
[----:B------:R-:W-:Y:S02]  /*5470*/  @!UPT UIADD3 URZ, UPT, UPT, URZ, URZ, URZ ;  /* 0x000000fffffff290 */ /* 0x000fe4000fffe0ff */
[----:B--2---:R-:W-:Y:S02]  /*5480*/  @P0 SHF.R.U32.HI R0, RZ, 0x10, R5 ;  /* 0x00000010ff000819 */ /* 0x004fe40000011605 */
[----:B------:R-:W-:Y:S02]  /*5490*/  @P0 MOV R2, R4 ;  /* 0x0000000400020202 */ /* 0x000fe40000000f00 */
[----:B------:R-:W-:Y:S01]  /*54a0*/  @P0 R2UR UR4, R0 ;  /* 0x00000000000402ca */ /* 0x000fe200000e0000 */
[----:B------:R-:W-:Y:S01]  /*54b0*/  VIADD R0, R8, 0x260 ;  /* 0x0000026008007836 */ /* 0x000fe20000000000 */
[----:B------:R-:W-:Y:S02]  /*54c0*/  @P0 LOP3.LUT R4, R5, 0xffff, RZ, 0xc0, !PT ;  /* 0x0000ffff05040812 */ /* 0x000fe400078ec0ff */
[----:B------:R-:W-:Y:S02]  /*54d0*/  @P0 R2UR UR6, R2 ;  /* 0x00000000020602ca */ /* 0x000fe400000e0000 */
[----:B------:R-:W-:Y:S02]  /*54e0*/  PRMT R0, RZ, 0x654, R0 ;  /* 0x00000654ff007816 */ /* 0x000fe40000000000 */
[----:B------:R-:W-:Y:S02]  /*54f0*/  @P0 R2UR UR5, R4 ;  /* 0x00000000040502ca */ /* 0x000fe400000e0000 */
[----:B------:R2:W-:Y:S03]  /*5500*/  SYNCS.ARRIVE.TRANS64.RED.A1T0 RZ, [R0+URZ], RZ ;  /* 0x000000ff00ff79a7 */ /* 0x0005e600081004ff */
[----:B------:R-:W-:Y:S04]  /*5510*/  @UP2 UMOV UR27, UR4 ;  /* 0x00000004001b2c82 */ /* 0x000fe80008000000 */
[----:B------:R-:W-:Y:S04]  /*5520*/  @UP2 UMOV UR14, UR6 ;  /* 0x00000006000e2c82 */ /* 0x000fe80008000000 */
[----:B------:R-:W-:Y:S01]  /*5530*/  @UP2 UMOV UR13, UR5 ;  /* 0x00000005000d2c82 */ /* 0x000fe20008000000 */
[----:B------:R-:W-:Y:S05]  /*5540*/  BRA.U !UP0, `(.L_x_107) ;  /* 0x0000000108c07547 */ /* 0x000fea000b800000 */
[----:B------:R-:W-:Y:S02]  /*5550*/  UIMAD.WIDE.U32 UR8, UR13, UR35, URZ ;  /* 0x000000230d0872a5 */ /* 0x000fe4000f8e00ff */
[----:B------:R-:W-:Y:S02]  /*5560*/  UP2UR UR12, UPR, URZ, 0x4 ;  /* 0x00000004ff0c7883 */ /* 0x000fe40008000000 */
[----:B------:R-:W-:Y:S02]  /*5570*/  UISETP.NE.AND UP2, UPT, UR34, 0x1, UPT ;  /* 0x000000012200788c */ /* 0x000fe4000bf45270 */
[----:B------:R-:W-:Y:S02]  /*5580*/  UIMAD.WIDE.U32 UR10, UR14, UR32, URZ ;  /* 0x000000200e0a72a5 */ /* 0x000fe4000f8e00ff */
[----:B------:R-:W-:Y:S02]  /*5590*/  USEL UR4, UR30, UR39, !UP2 ;  /* 0x000000271e047287 */ /* 0x000fe4000d000000 */
[----:B------:R-:W-:Y:S02]  /*55a0*/  UISETP.NE.AND UP0, UPT, UR15, 0x1, UPT ;  /* 0x000000010f00788c */ /* 0x000fe4000bf05270 */
[----:B------:R-:W-:Y:S02]  /*55b0*/  UP2UR UR16, UPR, URZ, 0x2 ;  /* 0x00000002ff107883 */ /* 0x000fe40008000000 */
[----:B------:R-:W-:Y:S02]  /*55c0*/  UISETP.NE.AND UP1, UPT, UR42, 0x1, UPT ;  /* 0x000000012a00788c */ /* 0x000fe4000bf25270 */
[----:B-1----:R-:W-:Y:S02]  /*55d0*/  UIMAD.WIDE.U32 UR18, UR4, UR22, URZ ;  /* 0x00000016041272a5 */ /* 0x002fe4000f8e00ff */
[----:B------:R-:W-:Y:S01]  /*55e0*/  USEL UR7, UR31, UR40, !UP0 ;  /* 0x000000281f077287 */ /* 0x000fe2000c000000 */
[----:B------:R-:W-:Y:S02]  /*55f0*/  UMOV UR5, UR9 ;  /* 0x0000000900057c82 */ /* 0x000fe40008000000 */
[----:B------:R-:W-:Y:S02]  /*5600*/  USHF.R.U32.HI UR6, URZ, UR41, UR5 ;  /* 0x00000029ff067299 */ /* 0x000fe40008011605 */
[----:B------:R-:W-:Y:S02]  /*5610*/  UIMAD.WIDE.U32 UR24, UR7, UR22, URZ ;  /* 0x00000016071872a5 */ /* 0x000fe4000f8e00ff */
[----:B------:R-:W-:Y:S02]  /*5620*/  USEL UR6, UR13, UR6, !UP2 ;  /* 0x000000060d067287 */ /* 0x000fe4000d000000 */
[----:B------:R-:W-:Y:S01]  /*5630*/  UISETP.NE.AND UP2, UPT, UR12, URZ, UPT ;  /* 0x000000ff0c00728c */ /* 0x000fe2000bf45270 */
[----:B------:R-:W-:Y:S01]  /*5640*/  UMOV UR5, UR11 ;  /* 0x0000000b00057c82 */ /* 0x000fe20008000000 */
[----:B------:R-:W-:Y:S02]  /*5650*/  UIMAD.WIDE.U32 UR10, UR6, UR22, URZ ;  /* 0x00000016060a72a5 */ /* 0x000fe4000f8e00ff */
[----:B------:R-:W-:Y:S03]  /*5660*/  USHF.R.U32.HI UR8, URZ, UR33, UR5 ;  /* 0x00000021ff087299 */ /* 0x000fe60008011605 */
[----:B------:R-:W-:Y:S02]  /*5670*/  UMOV UR5, UR19 ;  /* 0x0000001300057c82 */ /* 0x000fe40008000000 */
[----:B------:R-:W-:Y:S03]  /*5680*/  @UP1 USHF.R.U32.HI UR4, URZ, UR23, UR5 ;  /* 0x00000017ff041299 */ /* 0x000fe60008011605 */
[----:B------:R-:W-:Y:S01]  /*5690*/  UMOV UR5, UR25 ;  /* 0x0000001900057c82 */ /* 0x000fe20008000000 */
[----:B------:R-:W-:Y:S02]  /*56a0*/  UIMAD UR4, UR42, UR4, URZ ;  /* 0x000000042a0472a4 */ /* 0x000fe4000f8e02ff */
[----:B------:R-:W-:Y:S02]  /*56b0*/  @UP1 USHF.R.U32.HI UR7, URZ, UR23, UR5 ;  /* 0x00000017ff071299 */ /* 0x000fe40008011605 */
[----:B------:R-:W-:Y:S02]  /*56c0*/  USEL UR5, UR14, UR8, !UP0 ;  /* 0x000000080e057287 */ /* 0x000fe4000c000000 */
[----:B------:R-:W-:Y:S02]  /*56d0*/  UIMAD UR8, UR42, UR7, URZ ;  /* 0x000000072a0872a4 */ /* 0x000fe4000f8e02ff */
[----:B------:R-:W-:Y:S03]  /*56e0*/  UISETP.GE.AND UP0, UPT, UR6, UR4, UPT ;  /* 0x000000040600728c */ /* 0x000fe6000bf06270 */
[----:B------:R-:W-:Y:S01]  /*56f0*/  UMOV UR4, UR11 ;  /* 0x0000000b00047c82 */ /* 0x000fe20008000000 */
[----:B------:R-:W-:Y:S02]  /*5700*/  UISETP.GE.OR UP0, UPT, UR5, UR8, UP0 ;  /* 0x000000080500728c */ /* 0x000fe40008706670 */
[----:B------:R-:W-:Y:S02]  /*5710*/  USHF.R.U32.HI UR4, URZ, UR23, UR4 ;  /* 0x00000017ff047299 */ /* 0x000fe40008011604 */
[----:B------:R-:W-:Y:S02]  /*5720*/  UIMAD.WIDE.U32 UR8, UR5, UR22, URZ ;  /* 0x00000016050872a5 */ /* 0x000fe4000f8e00ff */
[----:B------:R-:W-:Y:S04]  /*5730*/  USEL UR10, UR6, UR4, !UP1 ;  /* 0x00000004060a7287 */ /* 0x000fe8000c800000 */
[----:B------:R-:W-:Y:S01]  /*5740*/  UIADD3 UR11, UPT, UPT, -UR10, URZ, URZ ;  /* 0x000000ff0a0b7290 */ /* 0x000fe2000fffe1ff */
[----:B------:R-:W-:Y:S02]  /*5750*/  @!UP0 UMOV UR4, UR9 ;  /* 0x0000000900048c82 */ /* 0x000fe40008000000 */
[----:B------:R-:W-:Y:S02]  /*5760*/  @!UP0 USHF.R.U32.HI UR4, URZ, UR23, UR4 ;  /* 0x00000017ff048299 */ /* 0x000fe40008011604 */
[----:B------:R-:W-:Y:S02]  /*5770*/  UIMAD UR8, UR42, UR11, UR6 ;  /* 0x0000000b2a0872a4 */ /* 0x000fe4000f8e0206 */
[----:B------:R-:W-:Y:S02]  /*5780*/  @!UP0 USEL UR4, UR5, UR4, !UP1 ;  /* 0x0000000405048287 */ /* 0x000fe4000c800000 */
[----:B------:R-:W-:Y:S02]  /*5790*/  UISETP.NE.AND UP1, UPT, UR16, URZ, UPT ;  /* 0x000000ff1000728c */ /* 0x000fe4000bf25270 */
[----:B------:R-:W-:Y:S02]  /*57a0*/  @!UP0 UIMAD UR8, UR7, UR8, UR4 ;  /* 0x00000008070882a4 */ /* 0x000fe4000f8e0204 */
[----:B------:R-:W-:Y:S02]  /*57b0*/  @!UP0 UIADD3 UR9, UPT, UPT, UR10, -UR4, URZ ;  /* 0x800000040a098290 */ /* 0x000fe4000fffe0ff */
[----:B------:R-:W-:Y:S02]  /*57c0*/  UIADD3 UR4, UPT, UPT, -UR5, URZ, URZ ;  /* 0x000000ff05047290 */ /* 0x000fe4000fffe1ff */
[----:B------:R-:W-:Y:S02]  /*57d0*/  UIADD3 UR7, UPT, UPT, -UR6, URZ, URZ ;  /* 0x000000ff06077290 */ /* 0x000fe4000fffe1ff */
[----:B------:R-:W-:Y:S02]  /*57e0*/  @!UP0 UIMAD UR6, UR9, UR42, UR5 ;  /* 0x0000002a090682a4 */ /* 0x000fe4000f8e0205 */
[----:B------:R-:W-:Y:S02]  /*57f0*/  UIMAD UR14, UR15, UR4, UR14 ;  /* 0x000000040f0e72a4 */ /* 0x000fe4000f8e020e */
[----:B------:R-:W-:Y:S01]  /*5800*/  UIMAD UR13, UR34, UR7, UR13 ;  /* 0x00000007220d72a4 */ /* 0x000fe2000f8e020d */
[----:B------:R-:W-:Y:S02]  /*5810*/  @!UP0 UMOV UR5, UR8 ;  /* 0x0000000800058c82 */ /* 0x000fe40008000000 */
[----:B------:R-:W-:Y:S02]  /*5820*/  UIMAD UR14, UR5, UR15, UR14 ;  /* 0x0000000f050e72a4 */ /* 0x000fe4000f8e020e */
[----:B------:R-:W-:Y:S11]  /*5830*/  UIMAD UR13, UR6, UR34, UR13 ;  /* 0x00000022060d72a4 */ /* 0x000ff6000f8e020d */
[----:B------:R-:W-:Y:S01]  /*5840*/  @!UPT UIADD3 URZ, UPT, UPT, URZ, URZ, URZ ;  /* 0x000000fffffff290 */ /* 0x000fe2000fffe0ff */
.L_x_107:
[----:B------:R-:W3:Y:S01]  /*5850*/  @!UP3 LDCU.128 UR8, c[0x0][0xb10] ;  /* 0x00016200ff08b7ac */ /* 0x000ee20008000c00 */
[----:B------:R-:W-:Y:S02]  /*5860*/  ISETP.NE.U32.AND P0, PT, RZ, UR28, PT ;  /* 0x0000001cff007c0c */ /* 0x000fe4000bf05070 */
[----:B------:R-:W-:Y:S02]  /*5870*/  SHF.L.U32 R4, R11, 0x1f, RZ ;  /* 0x0000001f0b047819 */ /* 0x000fe400000006ff */
[----:B------:R-:W-:Y:S01]  /*5880*/  ISETP.NE.AND.EX P0, PT, RZ, UR29, PT, P0 ;  /* 0x0000001dff007c0c */ /* 0x000fe2000bf05300 */
[----:B------:R-:W4:Y:S01]  /*5890*/  @!UP3 LDCU UR5, c[0x0][0xb0c] ;  /* 0x00016180ff05b7ac */ /* 0x000f220008000800 */
[----:B------:R-:W-:Y:S02]  /*58a0*/  USHF.L.U32 UR19, UR20, 0x6, URZ ;  /* 0x0000000614137899 */ /* 0x000fe400080006ff */
[----:B------:R-:W-:Y:S02]  /*58b0*/  USHF.L.U32 UR18, UR26, 0x7, URZ ;  /* 0x000000071a127899 */ /* 0x000fe400080006ff */
[----:B---3--:R-:W-:Y:S07]  /*58c0*/  UIMAD.WIDE.U32 UR6, UR14, UR8, URZ ;  /* 0x000000080e0672a5 */ /* 0x008fee000f8e00ff */
[----:B------:R-:W-:Y:S01]  /*58d0*/  @!UP3 UMOV UR4, UR7 ;  /* 0x000000070004bc82 */ /* 0x000fe20008000000 */
[----:B----4-:R-:W-:Y:S02]  /*58e0*/  @!UP3 UISETP.NE.AND UP0, UPT, UR5, 0x1, UPT ;  /* 0x000000010500b88c */ /* 0x010fe4000bf05270 */
[----:B------:R-:W-:Y:S02]  /*58f0*/  @!UP3 USHF.R.U32.HI UR4, URZ, UR9, UR4 ;  /* 0x00000009ff04b299 */ /* 0x000fe40008011604 */
[----:B------:R-:W-:Y:S02]  /*5900*/  UIMAD.WIDE.U32 UR6, UR13, UR11, URZ ;  /* 0x0000000b0d0672a5 */ /* 0x000fe4000f8e00ff */
[----:B------:R-:W-:Y:S02]  /*5910*/  @!UP3 USEL UR8, UR14, UR4, !UP0 ;  /* 0x000000040e08b287 */ /* 0x000fe4000c000000 */
[----:B------:R-:W-:Y:S03]  /*5920*/  @!UP3 UISETP.NE.AND UP0, UPT, UR10, 0x1, UPT ;  /* 0x000000010a00b88c */ /* 0x000fe6000bf05270 */
[----:B------:R-:W-:Y:S02]  /*5930*/  @!UP3 UMOV UR6, UR7 ;  /* 0x000000070006bc82 */ /* 0x000fe40008000000 */
[----:B------:R-:W3:Y:S02]  /*5940*/  @!UP3 LDCU UR4, c[0x0][0xb20] ;  /* 0x00016400ff04b7ac */ /* 0x000ee40008000800 */
[----:B---3--:R-:W-:Y:S04]  /*5950*/  @!UP3 USHF.R.U32.HI UR6, URZ, UR4, UR6 ;  /* 0x00000004ff06b299 */ /* 0x008fe80008011606 */
[----:B------:R-:W-:Y:S04]  /*5960*/  @!UP3 USEL UR6, UR13, UR6, !UP0 ;  /* 0x000000060d06b287 */ /* 0x000fe8000c000000 */
[----:B------:R-:W-:Y:S02]  /*5970*/  @!UP3 UIADD3 UR4, UPT, UPT, -UR8, UR6, URZ ;  /* 0x000000060804b290 */ /* 0x000fe4000fffe1ff */
[----:B------:R-:W-:Y:S02]  /*5980*/  @!UP3 UIADD3 UR6, UPT, UPT, UR8, -UR6, URZ ;  /* 0x800000060806b290 */ /* 0x000fe4000fffe0ff */
[----:B------:R-:W-:Y:S02]  /*5990*/  @!UP3 UIMAD UR14, UR4, UR5, UR14 ;  /* 0x00000005040eb2a4 */ /* 0x000fe4000f8e020e */
[----:B------:R-:W-:Y:S01]  /*59a0*/  @!UP3 UIMAD UR13, UR6, UR10, UR13 ;  /* 0x0000000a060db2a4 */ /* 0x000fe2000f8e020d */
[----:B------:R-:W-:Y:S11]  /*59b0*/  BRA.U UP4, `(.L_x_108) ;  /* 0x0000000104107547 */ /* 0x000ff6000b800000 */
[----:B------:R-:W-:Y:S04]  /*59c0*/  MOV R2, UR37 ;  /* 0x0000002500027c02 */ /* 0x000fe80008000f00 */
[----:B------:R-:W-:Y:S04]  /*59d0*/  SHF.L.U32 R2, R2, 0x1f, RZ ;  /* 0x0000001f02027819 */ /* 0x000fe800000006ff */
[----:B------:R-:W3:Y:S02]  /*59e0*/  SYNCS.PHASECHK.TRANS64.TRYWAIT P1, [UR21+0x248], R2 ;  /* 0x00024802ff0075a7 */ /* 0x000ee40008021115 */
[----:B---3--:R-:W-:Y:S05]  /*59f0*/  @!P1 BRA `(.L_x_109) ;  /* 0x0000004400249947 */ /* 0x008fea0003800000 */
.L_x_108:
[----:B------:R-:W-:Y:S05]  /*5a00*/  BRA.U !UP6, `(.L_x_110) ;  /* 0x000000010e387547 */ /* 0x000fea000b800000 */
[----:B------:R-:W-:Y:S01]  /*5a10*/  UPLOP3.LUT UP1, UPT, UPT, UPT, UP5, 0x80, 0x8 ;  /* 0x000000000008789c */ /* 0x000fe20003f2f050 */
[----:B--2---:R-:W-:Y:S01]  /*5a20*/  HFMA2 R0, -RZ, RZ, 0, 5.9604644775390625e-08 ;  /* 0x00000001ff007431 */ /* 0x004fe200000001ff */
[----:B------:R-:W2:Y:S01]  /*5a30*/  LDCU.64 UR8, c[0x0][0x358] ;  /* 0x00006b00ff0877ac */ /* 0x000ea20008000a00 */
[----:B------:R-:W-:Y:S03]  /*5a40*/  IMAD.MOV.U32 R74, RZ, RZ, 0x1 ;  /* 0x00000001ff4a7424 */ /* 0x000fe600078e00ff */
[----:B------:R-:W-:Y:S05]  /*5a50*/  PLOP3.LUT P1, PT, PT, PT, UP1, 0x80, 0x8 ;  /* 0x000000000008781c */ /* 0x000fea0003f2f018 */
[----:B------:R-:W3:Y:S01]  /*5a60*/  @UP1 LDCU.64 UR4, c[0x0][0x888] ;  /* 0x00011100ff0417ac */ /* 0x000ee20008000a00 */
[----:B------:R-:W-:Y:S07]  /*5a70*/  @UP1 UIMAD UR6, UR36, UR28, URZ ;  /* 0x0000001c240612a4 */ /* 0x000fee000f8e02ff */
[----:B------:R-:W-:Y:S01]  /*5a80*/  @!P1 PRMT R74, R0, 0x7610, R74 ;  /* 0x00007610004a9816 */ /* 0x000fe2000000004a */
[----:B---3--:R-:W-:Y:S06]  /*5a90*/  @UP1 UIMAD.WIDE UR4, UR6, 0x4, UR4 ;  /* 0x00000004060418a5 */ /* 0x008fec000f8e0204 */
[----:B-----5:R-:W-:Y:S01]  /*5aa0*/  IMAD.U32 R40, RZ, RZ, UR4 ;  /* 0x00000004ff287e24 */ /* 0x020fe2000f8e00ff */
[----:B------:R-:W-:Y:S04]  /*5ab0*/  MOV R41, UR5 ;  /* 0x0000000500297c02 */ /* 0x000fe80008000f00 */
[----:B------:R-:W3:Y:S01]  /*5ac0*/  @!UP1 LDCU UR4, c[0x0][0x880] ;  /* 0x00011000ff0497ac */ /* 0x000ee20008000800 */
[----:B--2---:R4:W5:Y:S02]  /*5ad0*/  @P1 LDG.E R40, desc[UR8][R40.64] ;  /* 0x0000000828281981 */ /* 0x004964000c1e1900 */
[----:B---34-:R-:W-:Y:S07]  /*5ae0*/  @!P1 IMAD.U32 R40, RZ, RZ, UR4 ;  /* 0x00000004ff289e24 */ /* 0x018fee000f8e00ff */
.L_x_110:
[----:B-----5:R-:W-:Y:S01]  /*5af0*/  @!P0 ISETP.EQ.AND P2, PT, R40, RZ, PT ;  /* 0x000000ff2800820c */ /* 0x020fe20003f42270 */
[----:B------:R-:W-:Y:S01]  /*5b00*/  @!UPT UIADD3 URZ, UPT, UPT, URZ, URZ, URZ ;  /* 0x000000fffffff290 */ /* 0x000fe2000fffe0ff */
[----:B------:R-:W-:Y:S11]  /*5b10*/  @!P0 BRA `(.L_x_111) ;  /* 0x0000000000148947 */ /* 0x000ff60003800000 */
[----:B------:R-:W-:Y:S02]  /*5b20*/  LOP3.LUT P0, RZ, R74, 0xff, RZ, 0xc0, !PT ;  /* 0x000000ff4aff7812 */ /* 0x000fe4000780c0ff */
[----:B------:R-:W-:Y:S04]  /*5b30*/  PLOP3.LUT P2, PT, PT, PT, UP1, 0x80, 0x8 ;  /* 0x000000000008781c */ /* 0x000fe80003f4f018 */
[----:B------:R-:W-:Y:S07]  /*5b40*/  PLOP3.LUT P2, PT, P2, PT, PT, 0x8, 0x80 ;  /* 0x000000000080781c */ /* 0x000fee000174e170 */
[----:B------:R-:W-:Y:S11]  /*5b50*/  @P0 ISETP.EQ.AND P2, PT, R40, RZ, PT ;  /* 0x000000ff2800020c */ /* 0x000ff60003f42270 */
[----:B------:R-:W-:Y:S02]  /*5b60*/  @!UPT UIADD3 URZ, UPT, UPT, URZ, URZ, URZ ;  /* 0x000000fffffff290 */ /* 0x000fe4000fffe0ff */
.L_x_111:
[----:B------:R-:W3:Y:S01]  /*5b70*/  SYNCS.PHASECHK.TRANS64.TRYWAIT P0, [UR21+0x230], R4 ;  /* 0x00023004ff0075a7 */ /* 0x000ee20008001115 */
[----:B------:R-:W-:Y:S04]  /*5b80*/  ELECT P1, URZ, PT ;  /* 0x0000000000ff782f */ /* 0x000fe80003820000 */
[----:B------:R-:W-:Y:S01]  /*5b90*/  PLOP3.LUT P1, PT, P2, P1, PT, 0xf2, 0x2f ;  /* 0x00000000002f781c */ /* 0x000fe20001723e72 */
[----:B------:R-:W-:Y:S01]  /*5ba0*/  @!UPT UIADD3 URZ, UPT, UPT, URZ, URZ, URZ ;  /* 0x000000fffffff290 */ /* 0x000fe2000fffe0ff */
[----:B---3--:R-:W-:Y:S11]  /*5bb0*/  @!P0 BRA `(.L_x_112) ;  /* 0x0000004000cc8947 */ /* 0x008ff60003800000 */
.L_x_233:
[----:B--2---:R-:W-:Y:S01]  /*5bc0*/  @!P1 IADD3 R2, P0, PT, R12, 0x580, RZ ;  /* 0x000005800c029810 */ /* 0x004fe20007f1e0ff */
[----:B------:R-:W-:Y:S01]  /*5bd0*/  VOTEU.ALL UP0, P1 ;  /* 0x0000000000ff7886 */ /* 0x000fe20000800000 */
[----:B------:R-:W-:Y:S01]  /*5be0*/  UMOV UR6, 0x0 ;  /* 0x0000000000067882 */ /* 0x000fe20000000000 */
[----:B------:R-:W-:Y:S01]  /*5bf0*/  UMOV UR7, 0x10000000 ;  /* 0x1000000000077882 */ /* 0x000fe20000000000 */
[----:B------:R-:W-:Y:S01]  /*5c00*/  @!P1 R2UR UR5, R2 ;  /* 0x00000000020592ca */ /* 0x000fe200000e0000 */
[----:B------:R-:W-:Y:S01]  /*5c10*/  @!P1 IMAD.X R0, RZ, RZ, R13, P0 ;  /* 0x000000ffff009224 */ /* 0x000fe200000e060d */
[----:B------:R-:W-:Y:S01]  /*5c20*/  @!UP0 UIADD3 UR16, UPT, UPT, UR21, 0x400, URZ ;  /* 0x0000040015108890 */ /* 0x000fe2000fffe0ff */
[----:B------:R-:W-:Y:S01]  /*5c30*/  VIADD R10, R10, 0x1 ;  /* 0x000000010a0a7836 */ /* 0x000fe20000000000 */
[----:B------:R-:W-:Y:S01]  /*5c40*/  VOTEU.ALL UP0, P1 ;  /* 0x0000000000ff7886 */ /* 0x000fe20000800000 */
[----:B------:R-:W-:Y:S01]  /*5c50*/  UMOV UR20, UR36 ;  /* 0x0000002400147c82 */ /* 0x000fe20008000000 */
[----:B------:R-:W-:Y:S01]  /*5c60*/  @!P1 R2UR UR4, R0 ;  /* 0x00000000000492ca */ /* 0x000fe200000e0000 */
[----:B------:R-:W-:Y:S06]  /*5c70*/  @!P1 IMAD.MOV.U32 R0, RZ, RZ, 0x1000 ;  /* 0x00001000ff009424 */ /* 0x000fec00078e00ff */
[----:B------:R-:W-:Y:S06]  /*5c80*/  IMAD.U32 R6, RZ, RZ, UR5 ;  /* 0x00000005ff067e24 */ /* 0x000fec000f8e00ff */
[----:B------:R-:W-:Y:S01]  /*5c90*/  IMAD.U32 R7, RZ, RZ, UR4 ;  /* 0x00000004ff077e24 */ /* 0x000fe2000f8e00ff */
[----:B------:R-:W-:Y:S04]  /*5ca0*/  @!P1 R2UR UR4, R6 ;  /* 0x00000000060492ca */ /* 0x000fe800000e0000 */
[----:B------:R-:W-:Y:S11]  /*5cb0*/  @!P1 R2UR UR5, R7 ;  /* 0x00000000070592ca */ /* 0x000ff600000e0000 */
[----:B------:R-:W-:Y:S02]  /*5cc0*/  @!UPT UIADD3 URZ, UPT, UPT, URZ, URZ, URZ ;  /* 0x000000fffffff290 */ /* 0x000fe4000fffe0ff */
[----:B------:R2:W-:Y:S01]  /*5cd0*/  @!UP0 UTMALDG.3D [UR16], [UR4], desc[UR6] ;  /* 0x00000610040085b4 */ /* 0x0005e20008011000 */
[----:B------:R3:W-:Y:S01]  /*5ce0*/  @!P1 SYNCS.ARRIVE.TRANS64.RED.A0TR RZ, [UR21+0x220], R0 ;  /* 0x00022000ffff99a7 */ /* 0x0007e20008300415 */
[----:B--2---:R-:W-:Y:S09]  /*5cf0*/  UPRMT UR4, UR45, 0x654, UR17 ;  /* 0x000006542d047896 */ /* 0x004ff20008000011 */
[----:B------:R-:W-:Y:S01]  /*5d00*/  SYNCS.ARRIVE.TRANS64.RED.A1T0 RZ, [UR4], RZ ;  /* 0x000000ffffff79a7 */ /* 0x000fe20008100404 */
[----:B------:R-:W2:Y:S02]  /*5d10*/  SYNCS.PHASECHK.TRANS64.TRYWAIT P0, [UR21+0x238], R4 ;  /* 0x00023804ff0075a7 */ /* 0x000ea40008001115 */
[----:B--23--:R-:W-:Y:S05]  /*5d20*/  @!P0 BRA `(.L_x_113) ;  /* 0x0000004000888947 */ /* 0x00cfea0003800000 */
.L_x_235:
[----:B------:R-:W-:Y:S01]  /*5d30*/  @!P1 IADD3 R2, P0, PT, R12, 0x580, RZ ;  /* 0x000005800c029810 */ /* 0x000fe20007f1e0ff */
[----:B------:R-:W-:Y:S01]  /*5d40*/  VOTEU.ALL UP0, P1 ;  /* 0x0000000000ff7886 */ /* 0x000fe20000800000 */
[----:B------:R-:W-:Y:S01]  /*5d50*/  UMOV UR6, 0x0 ;  /* 0x0000000000067882 */ /* 0x000fe20000000000 */
[----:B------:R-:W-:Y:S01]  /*5d60*/  UMOV UR7, 0x10000000 ;  /* 0x1000000000077882 */ /* 0x000fe20000000000 */
[----:B------:R-:W-:Y:S01]  /*5d70*/  @!P1 R2UR UR5, R2 ;  /* 0x00000000020592ca */ /* 0x000fe200000e0000 */
[----:B--2---:R-:W-:Y:S01]  /*5d80*/  @!P1 IMAD.X R0, RZ, RZ, R13, P0 ;  /* 0x000000ffff009224 */ /* 0x004fe200000e060d */
[----:B------:R-:W-:Y:S01]  /*5d90*/  @!UP0 UIADD3 UR10, UPT, UPT, UR18, 0x40, URZ ;  /* 0x00000040120a8890 */ /* 0x000fe2000fffe0ff */
[----:B------:R-:W-:Y:S01]  /*5da0*/  R2UR UR16, R76 ;  /* 0x000000004c1072ca */ /* 0x000fe200000e0000 */
[----:B------:R-:W-:Y:S01]  /*5db0*/  @!UP0 UIADD3 UR8, UPT, UPT, UR21, 0x1400, URZ ;  /* 0x0000140015088890 */ /* 0x000fe2000fffe0ff */
[----:B------:R-:W-:Y:S01]  /*5dc0*/  ISETP.NE.AND P0, PT, R10, 0x2, PT ;  /* 0x000000020a00780c */ /* 0x000fe20003f05270 */
[----:B------:R-:W-:Y:S01]  /*5dd0*/  @!UP0 UIADD3 UR9, UPT, UPT, UR21, 0x228, URZ ;  /* 0x0000022815098890 */ /* 0x000fe2000fffe0ff */
[----:B------:R-:W-:Y:S01]  /*5de0*/  @!P1 R2UR UR4, R0 ;  /* 0x00000000000492ca */ /* 0x000fe200000e0000 */
[----:B------:R-:W-:Y:S01]  /*5df0*/  VOTEU.ALL UP0, P1 ;  /* 0x0000000000ff7886 */ /* 0x000fe20000800000 */
[----:B------:R-:W-:Y:S01]  /*5e00*/  UMOV UR11, UR19 ;  /* 0x00000013000b7c82 */ /* 0x000fe20008000000 */
[----:B------:R-:W-:Y:S01]  /*5e10*/  UMOV UR12, UR36 ;  /* 0x00000024000c7c82 */ /* 0x000fe20008000000 */
[----:B------:R-:W-:Y:S01]  /*5e20*/  SEL R0, RZ, 0x1, P0 ;  /* 0x00000001ff007807 */ /* 0x000fe20000000000 */
[----:B------:R-:W-:Y:S01]  /*5e30*/  UIADD3 UR26, UPT, UPT, UR13, UR63, URZ ;  /* 0x0000003f0d1a7290 */ /* 0x000fe2000fffe0ff */
[----:B------:R-:W-:Y:S01]  /*5e40*/  IMAD.U32 R4, RZ, RZ, UR5 ;  /* 0x00000005ff047e24 */ /* 0x000fe2000f8e00ff */
[----:B------:R-:W-:Y:S01]  /*5e50*/  LOP3.LUT R11, R11, 0x1, RZ, 0x3c, !PT ;  /* 0x000000010b0b7812 */ /* 0x000fe200078e3cff */
[----:B------:R-:W-:Y:S01]  /*5e60*/  UMOV UR36, UR27 ;  /* 0x0000001b00247c82 */ /* 0x000fe20008000000 */
[----:B------:R-:W-:Y:S01]  /*5e70*/  LOP3.LUT R9, R9, R0, RZ, 0x3c, !PT ;  /* 0x0000000009097212 */ /* 0x000fe200078e3cff */
[----:B------:R-:W-:Y:S01]  /*5e80*/  UIADD3 UR20, UPT, UPT, UR14, UR16, URZ ;  /* 0x000000100e147290 */ /* 0x000fe2000fffe0ff */
[----:B------:R-:W-:Y:S01]  /*5e90*/  SEL R10, R10, RZ, P0 ;  /* 0x000000ff0a0a7207 */ /* 0x000fe20000000000 */
[----:B------:R-:W-:Y:S01]  /*5ea0*/  UPLOP3.LUT UP4, UPT, UPT, UPT, UPT, 0x80, 0x8 ;  /* 0x000000000008789c */ /* 0x000fe20003f8f070 */
[----:B------:R-:W-:Y:S01]  /*5eb0*/  IMAD.U32 R5, RZ, RZ, UR4 ;  /* 0x00000004ff057e24 */ /* 0x000fe2000f8e00ff */
[----:B------:R-:W-:Y:S04]  /*5ec0*/  @!P1 R2UR UR4, R4 ;  /* 0x00000000040492ca */ /* 0x000fe800000e0000 */
[----:B------:R-:W-:Y:S11]  /*5ed0*/  @!P1 R2UR UR5, R5 ;  /* 0x00000000050592ca */ /* 0x000ff600000e0000 */
[----:B------:R-:W-:Y:S02]  /*5ee0*/  @!UPT UIADD3 URZ, UPT, UPT, URZ, URZ, URZ ;  /* 0x000000fffffff290 */ /* 0x000fe4000fffe0ff */
[----:B------:R2:W-:Y:S01]  /*5ef0*/  @!UP0 UTMALDG.3D [UR8], [UR4], desc[UR6] ;  /* 0x00000608040085b4 */ /* 0x0005e20008011000 */
[----:B------:R2:W-:Y:S01]  /*5f00*/  @!P1 SYNCS.ARRIVE.TRANS64.RED.A0TR RZ, [UR21+0x228], R3 ;  /* 0x00022803ffff99a7 */ /* 0x0005e20008300415 */
[----:B------:R-:W-:Y:S01]  /*5f10*/  SYNCS.ARRIVE.TRANS64.RED.A1T0 RZ, [UR38], RZ ;  /* 0x000000ffffff79a7 */ /* 0x000fe20008100426 */
[----:B------:R-:W-:Y:S05]  /*5f20*/  BRA.U UP2, `(.L_x_114) ;  /* 0xfffffff5020c7547 */ /* 0x000fea000b83ffff */
[----:B------:R-:W-:-:S04]  /*5f30*/  SHF.L.U32 R2, R11, 0x1f, RZ ;  /* 0x0000001f0b027819 */ /* 0x000fc800000006ff */
[----:B------:R-:W3:Y:S02]  /*5f40*/  SYNCS.PHASECHK.TRANS64.TRYWAIT P0, [UR21+0x230], R2 ;  /* 0x00023002ff0075a7 */ /* 0x000ee40008001115 */
[----:B---3--:R-:W-:Y:S05]  /*5f50*/  @!P0 BRA `(.L_x_115) ;  /* 0x0000004000148947 */ /* 0x008fea0003800000 */
.L_x_237:
[----:B---3--:R-:W-:-:S07]  /*5f60*/  MOV R0, UR21 ;  /* 0x0000001500007c02 */ /* 0x008fce0008000f00 */
.L_x_116:
[----:B---3--:R-:W-:-:S04]  /*5f70*/  SHF.L.U32 R2, R11, 0x1f, RZ ;  /* 0x0000001f0b027819 */ /* 0x008fc800000006ff */
[----:B------:R3:W4:Y:S03]  /*5f80*/  SYNCS.PHASECHK.TRANS64.TRYWAIT P0, [R0+URZ+0x238], R2 ;  /* 0x00023802000075a7 */ /* 0x00072600080011ff */
[----:B----4-:R-:W-:Y:S05]  /*5f90*/  @!P0 NANOSLEEP.SYNCS 0x989680 ;  /* 0x009896800000895d */ /* 0x010fea0003900000 */
[----:B------:R-:W4:Y:S02]  /*5fa0*/  @!P0 SYNCS.PHASECHK.TRANS64 P0, [R0+URZ+0x238], R2 ;  /* 0x00023802000085a7 */ /* 0x000f2400080010ff */
[----:B-12-4-:R-:W-:Y:S05]  /*5fb0*/  @P0 EXIT ;  /* 0x000000000000094d */ /* 0x016fea0003800000 */
[----:B------:R-:W-:Y:S05]  /*5fc0*/  BRA `(.L_x_116) ;  /* 0xfffffffc00e87947 */ /* 0x000fea000383ffff */
.L_x_105:
[----:B------:R-:W-:-:S06]  /*5fd0*/  UISETP.GE.AND UP0, UPT, UR18, 0x4, UPT ;  /* 0x000000041200788c */ /* 0x000fcc000bf06270 */
[----:B------:R-:W-:-:S13]  /*5fe0*/  PLOP3.LUT P0, PT, PT, PT, UP0, 0x80, 0x8 ;  /* 0x000000000008781c */ /* 0x000fda0003f0f008 */
[----:B-1----:R-:W-:Y:S05]  /*5ff0*/  @!P0 EXIT ;  /* 0x000000000000894d */ /* 0x002fea0003800000 */
[----:B------:R-:W-:Y:S01]  /*6000*/  BAR.SYNC.DEFER_BLOCKING 0x6, 0xa0 ;  /* 0x0182800000007b1d */ /* 0x000fe20000010000 */
[C---:B------:R-:W-:Y:S01]  /*6010*/  IMAD.SHL.U32 R7, R84.reuse, 0x40, RZ ;  /* 0x0000004054077824 */ /* 0x040fe200078e00ff */
[C---:B------:R-:W-:Y:S01]  /*6020*/  LOP3.LUT R86, R84.reuse, 0x60, RZ, 0xc0, !PT ;  /* 0x0000006054567812 */ /* 0x040fe200078ec0ff */
[C---:B------:R-:W-:Y:S01]  /*6030*/  IMAD.SHL.U32 R4, R84.reuse, 0x20, RZ ;  /* 0x0000002054047824 */ /* 0x040fe200078e00ff */
[----:B------:R-:W-:Y:S01]  /*6040*/  CS2R R82, SRZ ;  /* 0x0000000000527805 */ /* 0x000fe2000001ff00 */
[C---:B------:R-:W-:Y:S01]  /*6050*/  IMAD.SHL.U32 R5, R84.reuse, 0x8, RZ ;  /* 0x0000000854057824 */ /* 0x040fe200078e00ff */
[----:B------:R-:W-:Y:S02]  /*6060*/  UMOV UR44, 0x400 ;  /* 0x00000400002c7882 */ /* 0x000fe40000000000 */
[----:B------:R-:W1:Y:S01]  /*6070*/  LDC.64 R72, c[0x0][0x8b0] ;  /* 0x00022c00ff487b82 */ /* 0x000e620000000a00 */
[----:B------:R-:W-:Y:S01]  /*6080*/  ULEA UR44, UR45, UR44, 0x18 ;  /* 0x0000002c2d2c7291 */ /* 0x000fe2000f8ec0ff */
[----:B------:R-:W-:Y:S01]  /*6090*/  LOP3.LUT R6, R7, 0x180, RZ, 0xc0, !PT ;  /* 0x0000018007067812 */ /* 0x000fe200078ec0ff */
[----:B------:R-:W-:Y:S01]  /*60a0*/  IMAD.U32 R37, R84, 0x10000, RZ ;  /* 0x0001000054257824 */ /* 0x000fe200078e00ff */
[----:B------:R-:W-:Y:S01]  /*60b0*/  LOP3.LUT R4, R4, 0xc00, RZ, 0xc0, !PT ;  /* 0x00000c0004047812 */ /* 0x000fe200078ec0ff */
[----:B------:R-:W-:Y:S01]  /*60c0*/  UIADD3 UR4, UPT, UPT, UR44, 0x2400, URZ ;  /* 0x000024002c047890 */ /* 0x000fe2000fffe0ff */
[----:B------:R-:W-:Y:S01]  /*60d0*/  LOP3.LUT R5, R6, 0x30, R5, 0xf8, !PT ;  /* 0x0000003006057812 */ /* 0x000fe200078ef805 */
[----:B------:R-:W-:Y:S01]  /*60e0*/  IMAD.SHL.U32 R6, R84, 0x2, RZ ;  /* 0x0000000254067824 */ /* 0x000fe200078e00ff */
[----:B------:R-:W2:Y:S01]  /*60f0*/  LDC.64 R70, c[0x0][0x8a8] ;  /* 0x00022a00ff467b82 */ /* 0x000ea20000000a00 */
[----:B------:R-:W-:Y:S01]  /*6100*/  LOP3.LUT R4, R4, 0x40, R7, 0xf8, !PT ;  /* 0x0000004004047812 */ /* 0x000fe200078ef807 */
[----:B------:R-:W-:Y:S01]  /*6110*/  IMAD.MOV.U32 R36, RZ, RZ, RZ ;  /* 0x000000ffff247224 */ /* 0x000fe200078e00ff */
[----:B------:R-:W-:Y:S01]  /*6120*/  LOP3.LUT R37, R37, 0x600000, RZ, 0xc0, !PT ;  /* 0x0060000025257812 */ /* 0x000fe200078ec0ff */
[----:B------:R-:W-:Y:S01]  /*6130*/  IMAD.MOV.U32 R78, RZ, RZ, RZ ;  /* 0x000000ffff4e7224 */ /* 0x000fe200078e00ff */
[----:B------:R-:W-:-:S02]  /*6140*/  LOP3.LUT R84, R84, 0x2, RZ, 0xc0, !PT ;  /* 0x0000000254547812 */ /* 0x000fc400078ec0ff */
[----:B------:R-:W-:Y:S02]  /*6150*/  CS2R R80, SRZ ;  /* 0x0000000000507805 */ /* 0x000fe4000001ff00 */
[----:B------:R-:W-:Y:S01]  /*6160*/  LOP3.LUT R5, R5, 0x20, R6, 0x78, !PT ;  /* 0x0000002005057812 */ /* 0x000fe200078e7806 */
[----:B------:R-:W-:Y:S01]  /*6170*/  IMAD.U32 R85, RZ, RZ, UR4 ;  /* 0x00000004ff557e24 */ /* 0x000fe2000f8e00ff */
[----:B------:R-:W3:Y:S01]  /*6180*/  LDS R0, [UR44+0x300] ;  /* 0x0003002cff007984 */ /* 0x000ee20008000800 */
[----:B------:R-:W-:Y:S01]  /*6190*/  LOP3.LUT R4, R4, 0x200, R7, 0xf8, !PT ;  /* 0x0000020004047812 */ /* 0x000fe200078ef807 */
[----:B------:R-:W-:Y:S01]  /*61a0*/  IMAD.MOV R79, RZ, RZ, -R84 ;  /* 0x000000ffff4f7224 */ /* 0x000fe200078e0a54 */
[----:B------:R-:W4:Y:S02]  /*61b0*/  LDCU UR58, c[0x0][0x370] ;  /* 0x00006e00ff3a77ac */ /* 0x000f240008000800 */
[----:B------:R-:W-:Y:S01]  /*61c0*/  LOP3.LUT R69, R4, R5, RZ, 0xfc, !PT ;  /* 0x0000000504457212 */ /* 0x000fe200078efcff */
[----:B------:R-:W1:Y:S01]  /*61d0*/  LDCU UR43, c[0x0][0xb0c] ;  /* 0x00016180ff2b77ac */ /* 0x000e620008000800 */
[----:B------:R-:W1:Y:S01]  /*61e0*/  LDCU UR39, c[0x0][0xb30] ;  /* 0x00016600ff2777ac */ /* 0x000e620008000800 */
[----:B------:R-:W1:Y:S01]  /*61f0*/  LDCU.64 UR56, c[0x0][0x888] ;  /* 0x00011100ff3877ac */ /* 0x000e620008000a00 */
[----:B------:R-:W1:Y:S01]  /*6200*/  LDCU.64 UR40, c[0x0][0xb28] ;  /* 0x00016500ff2877ac */ /* 0x000e620008000a00 */
[----:B------:R-:W1:Y:S01]  /*6210*/  LDCU.64 UR60, c[0x0][0x890] ;  /* 0x00011200ff3c77ac */ /* 0x000e620008000a00 */
[----:B------:R-:W1:Y:S01]  /*6220*/  LDCU.128 UR52, c[0x0][0xb10] ;  /* 0x00016200ff3477ac */ /* 0x000e620008000c00 */
[----:B------:R-:W1:Y:S01]  /*6230*/  LDCU UR47, c[0x0][0x374] ;  /* 0x00006e80ff2f77ac */ /* 0x000e620008000800 */
[----:B------:R-:W-:Y:S01]  /*6240*/  UIADD3 UR62, UPT, UPT, UR44, 0x400, URZ ;  /* 0x000004002c3e7890 */ /* 0x000fe2000fffe0ff */
[----:B-1234-:R-:W-:-:S11]  /*6250*/  IMAD.IADD R37, R0, 0x1, R37 ;  /* 0x0000000100257824 */ /* 0x01efd600078e0225 */
.L_x_142:
[----:B------:R-:W-:Y:S02]  /*6260*/  LEA R3, R78, UR44, 0x3 ;  /* 0x0000002c4e037c11 */ /* 0x000fe4000f8e18ff */
[----:B------:R-:W-:Y:S02]  /*6270*/  SHF.L.U32 R0, R82, 0x1f, RZ ;  /* 0x0000001f52007819 */ /* 0x000fe400000006ff */
[----:B-1----:R-:W-:Y:S02]  /*6280*/  LEA R4, R78, UR44, 0x4 ;  /* 0x0000002c4e047c11 */ /* 0x002fe4000f8e20ff */
[----:B------:R-:W1:Y:S02]  /*6290*/  SYNCS.PHASECHK.TRANS64.TRYWAIT P0, [R3+URZ+0x250], R0 ;  /* 0x00025000030075a7 */ /* 0x000e6400080011ff */
[----:B-1----:R-:W-:Y:S05]  /*62a0*/  @!P0 BRA `(.L_x_117) ;  /* 0x0000003c00588947 */ /* 0x002fea0003800000 */
.L_x_238:
        /* <DEDUP_REMOVED lines=8> */
[----:B--2---:R-:W-:Y:S11]  /*6330*/  LOP3.LUT P0, RZ, R6, 0x1, RZ, 0xc0, !PT ;  /* 0x0000000106ff7812 */ /* 0x004ff6000780c0ff */
[----:B------:R-:W-:Y:S02]  /*6340*/  @!UPT UIADD3 URZ, UPT, UPT, URZ, URZ, URZ ;  /* 0x000000fffffff290 */ /* 0x000fe4000fffe0ff */
[----:B---3--:R-:W-:Y:S01]  /*6350*/  VOTEU.ANY UP1, P0 ;  /* 0x0000000000ff7886 */ /* 0x008fe20000020100 */
[----:B------:R-:W-:Y:S01]  /*6360*/  PLOP3.LUT P0, PT, PT, PT, UP1, 0x80, 0x8 ;  /* 0x000000000008781c */ /* 0x000fe20003f0f018 */
[----:B------:R-:W-:Y:S11]  /*6370*/  UP2UR UR46, UPR, URZ, 0x2 ;  /* 0x00000002ff2e7883 */ /* 0x000ff60008000000 */
[----:B------:R-:W-:Y:S01]  /*6380*/  @!UPT UIADD3 URZ, UPT, UPT, URZ, URZ, URZ ;  /* 0x000000fffffff290 */ /* 0x000fe2000fffe0ff */
[----:B-1----:R-:W-:Y:S02]  /*6390*/  @P0 SHF.R.U32.HI R0, RZ, 0x10, R5 ;  /* 0x00000010ff000819 */ /* 0x002fe40000011605 */
        /* <DEDUP_REMOVED lines=12> */
[----:B------:R-:W2:Y:S01]  /*6460*/  LDCU UR12, c[0x0][0xb20] ;  /* 0x00016400ff0c77ac */ /* 0x000ea20008000800 */
[----:B------:R-:W-:Y:S02]  /*6470*/  UIMAD.WIDE.U32 UR4, UR47, UR55, URZ ;  /* 0x000000372f0472a5 */ /* 0x000fe4000f8e00ff */
[----:B------:R-:W-:Y:S02]  /*6480*/  UIMAD.WIDE.U32 UR6, UR58, UR52, URZ ;  /* 0x000000343a0672a5 */ /* 0x000fe4000f8e00ff */
[----:B------:R-:W-:Y:S02]  /*6490*/  UISETP.NE.AND UP0, UPT, UR54, 0x1, UPT ;  /* 0x000000013600788c */ /* 0x000fe4000bf05270 */
[----:B------:R-:W-:Y:S02]  /*64a0*/  UIMAD.WIDE.U32 UR8, UR37, UR55, URZ ;  /* 0x00000037250872a5 */ /* 0x000fe4000f8e00ff */
[----:B------:R-:W-:Y:S02]  /*64b0*/  UIMAD.WIDE.U32 UR10, UR38, UR52, URZ ;  /* 0x00000034260a72a5 */ /* 0x000fe4000f8e00ff */
[----:B------:R-:W-:Y:S02]  /*64c0*/  UISETP.NE.AND UP1, UPT, UR43, 0x1, UPT ;  /* 0x000000012b00788c */ /* 0x000fe4000bf25270 */
[----:B------:R-:W-:Y:S01]  /*64d0*/  UISETP.NE.AND UP2, UPT, UR42, 0x1, UPT ;  /* 0x000000012a00788c */ /* 0x000fe2000bf45270 */
[----:B------:R-:W-:Y:S02]  /*64e0*/  UMOV UR4, UR5 ;  /* 0x0000000500047c82 */ /* 0x000fe40008000000 */
[----:B--2---:R-:W-:Y:S03]  /*64f0*/  USHF.R.U32.HI UR5, URZ, UR12, UR4 ;  /* 0x0000000cff057299 */ /* 0x004fe60008011604 */
[----:B------:R-:W-:Y:S02]  /*6500*/  UMOV UR4, UR7 ;  /* 0x0000000700047c82 */ /* 0x000fe40008000000 */
[----:B------:R-:W-:Y:S02]  /*6510*/  USHF.R.U32.HI UR7, URZ, UR53, UR4 ;  /* 0x00000035ff077299 */ /* 0x000fe40008011604 */
[----:B------:R-:W-:Y:S02]  /*6520*/  USEL UR4, UR47, UR5, !UP0 ;  /* 0x000000052f047287 */ /* 0x000fe4000c000000 */
[----:B------:R-:W-:Y:S01]  /*6530*/  USEL UR7, UR58, UR7, !UP1 ;  /* 0x000000073a077287 */ /* 0x000fe2000c800000 */
[----:B------:R-:W-:Y:S01]  /*6540*/  UMOV UR5, UR9 ;  /* 0x0000000900057c82 */ /* 0x000fe20008000000 */
[----:B------:R-:W-:Y:S02]  /*6550*/  UIMAD.WIDE.U32 UR8, UR4, UR40, URZ ;  /* 0x00000028040872a5 */ /* 0x000fe4000f8e00ff */
[----:B------:R-:W-:Y:S03]  /*6560*/  USHF.R.U32.HI UR6, URZ, UR12, UR5 ;  /* 0x0000000cff067299 */ /* 0x000fe60008011605 */
[----:B------:R-:W-:Y:S01]  /*6570*/  UMOV UR5, UR11 ;  /* 0x0000000b00057c82 */ /* 0x000fe20008000000 */
[----:B------:R-:W-:Y:S02]  /*6580*/  UIMAD.WIDE.U32 UR10, UR7, UR40, URZ ;  /* 0x00000028070a72a5 */ /* 0x000fe4000f8e00ff */
[----:B------:R-:W-:Y:S02]  /*6590*/  USHF.R.U32.HI UR12, URZ, UR53, UR5 ;  /* 0x00000035ff0c7299 */ /* 0x000fe40008011605 */
[----:B------:R-:W-:Y:S01]  /*65a0*/  USEL UR6, UR37, UR6, !UP0 ;  /* 0x0000000625067287 */ /* 0x000fe2000c000000 */
[----:B------:R-:W-:Y:S02]  /*65b0*/  UMOV UR5, UR9 ;  /* 0x0000000900057c82 */ /* 0x000fe40008000000 */
[----:B------:R-:W-:Y:S01]  /*65c0*/  UMOV UR10, UR11 ;  /* 0x0000000b000a7c82 */ /* 0x000fe20008000000 */
[----:B------:R-:W-:Y:S02]  /*65d0*/  @UP2 USHF.R.U32.HI UR4, URZ, UR41, UR5 ;  /* 0x00000029ff042299 */ /* 0x000fe40008011605 */
[----:B------:R-:W-:Y:S02]  /*65e0*/  @UP2 USHF.R.U32.HI UR7, URZ, UR41, UR10 ;  /* 0x00000029ff072299 */ /* 0x000fe4000801160a */
[----:B------:R-:W-:Y:S02]  /*65f0*/  UIMAD UR4, UR42, UR4, URZ ;  /* 0x000000042a0472a4 */ /* 0x000fe4000f8e02ff */
[----:B------:R-:W-:Y:S02]  /*6600*/  UIMAD.WIDE.U32 UR10, UR6, UR40, URZ ;  /* 0x00000028060a72a5 */ /* 0x000fe4000f8e00ff */
[----:B------:R-:W-:Y:S02]  /*6610*/  USEL UR5, UR38, UR12, !UP1 ;  /* 0x0000000c26057287 */ /* 0x000fe4000c800000 */
[----:B------:R-:W-:Y:S02]  /*6620*/  UIMAD UR8, UR42, UR7, URZ ;  /* 0x000000072a0872a4 */ /* 0x000fe4000f8e02ff */
[----:B------:R-:W-:Y:S03]  /*6630*/  UISETP.GE.AND UP0, UPT, UR6, UR4, UPT ;  /* 0x000000040600728c */ /* 0x000fe6000bf06270 */
[----:B------:R-:W-:Y:S01]  /*6640*/  UMOV UR4, UR11 ;  /* 0x0000000b00047c82 */ /* 0x000fe20008000000 */
[----:B------:R-:W-:Y:S02]  /*6650*/  UISETP.GE.OR UP0, UPT, UR5, UR8, UP0 ;  /* 0x000000080500728c */ /* 0x000fe40008706670 */
[----:B------:R-:W-:Y:S02]  /*6660*/  USHF.R.U32.HI UR4, URZ, UR41, UR4 ;  /* 0x00000029ff047299 */ /* 0x000fe40008011604 */
[----:B------:R-:W-:Y:S02]  /*6670*/  UIMAD.WIDE.U32 UR8, UR5, UR40, URZ ;  /* 0x00000028050872a5 */ /* 0x000fe4000f8e00ff */
[----:B------:R-:W-:Y:S02]  /*6680*/  USEL UR11, UR6, UR4, !UP2 ;  /* 0x00000004060b7287 */ /* 0x000fe4000d000000 */
[----:B------:R-:W-:Y:S02]  /*6690*/  UIADD3 UR8, UPT, UPT, -UR5, URZ, URZ ;  /* 0x000000ff05087290 */ /* 0x000fe4000fffe1ff */
[----:B------:R-:W-:Y:S01]  /*66a0*/  UIADD3 UR10, UPT, UPT, -UR11, URZ, URZ ;  /* 0x000000ff0b0a7290 */ /* 0x000fe2000fffe1ff */
[----:B------:R-:W-:Y:S01]  /*66b0*/  @!UP0 UMOV UR4, UR9 ;  /* 0x0000000900048c82 */ /* 0x000fe20008000000 */
[----:B------:R-:W-:Y:S02]  /*66c0*/  UIADD3 UR9, UPT, UPT, -UR6, URZ, URZ ;  /* 0x000000ff06097290 */ /* 0x000fe4000fffe1ff */
[----:B------:R-:W-:Y:S02]  /*66d0*/  @!UP0 USHF.R.U32.HI UR4, URZ, UR41, UR4 ;  /* 0x00000029ff048299 */ /* 0x000fe40008011604 */
[----:B------:R-:W-:Y:S02]  /*66e0*/  UIMAD UR10, UR42, UR10, UR6 ;  /* 0x0000000a2a0a72a4 */ /* 0x000fe4000f8e0206 */
[----:B------:R-:W-:Y:S04]  /*66f0*/  @!UP0 USEL UR4, UR5, UR4, !UP2 ;  /* 0x0000000405048287 */ /* 0x000fe8000d000000 */
[----:B------:R-:W-:Y:S02]  /*6700*/  @!UP0 UIMAD UR10, UR7, UR10, UR4 ;  /* 0x0000000a070a82a4 */ /* 0x000fe4000f8e0204 */
[----:B------:R-:W-:Y:S02]  /*6710*/  @!UP0 UIADD3 UR11, UPT, UPT, UR11, -UR4, URZ ;  /* 0x800000040b0b8290 */ /* 0x000fe4000fffe0ff */
[----:B------:R-:W-:Y:S02]  /*6720*/  UIMAD UR7, UR43, UR8, UR38 ;  /* 0x000000082b0772a4 */ /* 0x000fe4000f8e0226 */
[----:B------:R-:W-:Y:S02]  /*6730*/  @!UP0 UIMAD UR6, UR11, UR42, UR5 ;  /* 0x0000002a0b0682a4 */ /* 0x000fe4000f8e0205 */
[----:B------:R-:W-:Y:S01]  /*6740*/  UIMAD UR4, UR54, UR9, UR37 ;  /* 0x00000009360472a4 */ /* 0x000fe2000f8e0225 */
[----:B------:R-:W-:Y:S02]  /*6750*/  @!UP0 UMOV UR5, UR10 ;  /* 0x0000000a00058c82 */ /* 0x000fe40008000000 */
[----:B------:R-:W-:Y:S02]  /*6760*/  UIMAD UR38, UR5, UR43, UR7 ;  /* 0x0000002b052672a4 */ /* 0x000fe4000f8e0207 */
[----:B------:R-:W-:Y:S11]  /*6770*/  UIMAD UR37, UR6, UR54, UR4 ;  /* 0x00000036062572a4 */ /* 0x000ff6000f8e0204 */
[----:B------:R-:W-:Y:S01]  /*6780*/  @!UPT UIADD3 URZ, UPT, UPT, URZ, URZ, URZ ;  /* 0x000000fffffff290 */ /* 0x000fe2000fffe0ff */
.L_x_118:
[----:B------:R-:W-:Y:S01]  /*6790*/  UISETP.NE.AND UP0, UPT, UR39, 0x1, UPT ;  /* 0x000000012700788c */ /* 0x000fe2000bf05270 */
[----:B------:R-:W-:Y:S01]  /*67a0*/  IADD3 R78, PT, PT, R78, 0x1, RZ ;  /* 0x000000014e4e7810 */ /* 0x000fe20007ffe0ff */
[----:B------:R-:W-:Y:S02]  /*67b0*/  USHF.L.U32 UR50, UR20, 0x6, URZ ;  /* 0x0000000614327899 */ /* 0x000fe400080006ff */
[----:B------:R-:W-:Y:S07]  /*67c0*/  USHF.L.U32 UR49, UR26, 0x7, URZ ;  /* 0x000000071a317899 */ /* 0x000fee00080006ff */
[----:B------:R-:W2:Y:S01]  /*67d0*/  @!UP0 LDCU.128 UR12, c[0x0][0xb10] ;  /* 0x00016200ff0c87ac */ /* 0x000ea20008000c00 */
[----:B------:R-:W3:Y:S01]  /*67e0*/  @!UP0 LDCU UR5, c[0x0][0xb0c] ;  /* 0x00016180ff0587ac */ /* 0x000ee20008000800 */
[----:B------:R-:W4:Y:S01]  /*67f0*/  @!UP0 LDCU UR10, c[0x0][0xb20] ;  /* 0x00016400ff0a87ac */ /* 0x000f220008000800 */
[----:B--2---:R-:W-:Y:S02]  /*6800*/  UIMAD.WIDE.U32 UR8, UR38, UR12, URZ ;  /* 0x0000000c260872a5 */ /* 0x004fe4000f8e00ff */
[----:B------:R-:W-:Y:S02]  /*6810*/  UIMAD.WIDE.U32 UR6, UR37, UR15, URZ ;  /* 0x0000000f250672a5 */ /* 0x000fe4000f8e00ff */
[----:B------:R-:W-:Y:S03]  /*6820*/  @!UP0 UISETP.NE.AND UP1, UPT, UR14, 0x1, UPT ;  /* 0x000000010e00888c */ /* 0x000fe6000bf25270 */
[----:B------:R-:W-:Y:S01]  /*6830*/  @!UP0 UMOV UR4, UR9 ;  /* 0x0000000900048c82 */ /* 0x000fe20008000000 */
[----:B---3--:R-:W-:Y:S02]  /*6840*/  @!UP0 UISETP.NE.AND UP2, UPT, UR5, 0x1, UPT ;  /* 0x000000010500888c */ /* 0x008fe4000bf45270 */
[----:B------:R-:W-:Y:S01]  /*6850*/  @!UP0 USHF.R.U32.HI UR4, URZ, UR13, UR4 ;  /* 0x0000000dff048299 */ /* 0x000fe20008011604 */
[----:B------:R-:W-:Y:S02]  /*6860*/  @!UP0 UMOV UR6, UR7 ;  /* 0x0000000700068c82 */ /* 0x000fe40008000000 */
[----:B----4-:R-:W-:Y:S02]  /*6870*/  @!UP0 USHF.R.U32.HI UR6, URZ, UR10, UR6 ;  /* 0x0000000aff068299 */ /* 0x010fe40008011606 */
[----:B------:R-:W-:Y:S02]  /*6880*/  @!UP0 USEL UR7, UR38, UR4, !UP2 ;  /* 0x0000000426078287 */ /* 0x000fe4000d000000 */
[----:B------:R-:W-:Y:S04]  /*6890*/  @!UP0 USEL UR6, UR37, UR6, !UP1 ;  /* 0x0000000625068287 */ /* 0x000fe8000c800000 */
[----:B------:R-:W-:Y:S02]  /*68a0*/  @!UP0 UIADD3 UR4, UPT, UPT, -UR7, UR6, URZ ;  /* 0x0000000607048290 */ /* 0x000fe4000fffe1ff */
[----:B------:R-:W-:Y:S02]  /*68b0*/  @!UP0 UIADD3 UR6, UPT, UPT, UR7, -UR6, URZ ;  /* 0x8000000607068290 */ /* 0x000fe4000fffe0ff */
[----:B------:R-:W-:Y:S02]  /*68c0*/  @!UP0 UIMAD UR38, UR4, UR5, UR38 ;  /* 0x00000005042682a4 */ /* 0x000fe4000f8e0226 */
[----:B------:R-:W-:Y:S02]  /*68d0*/  @!UP0 UIMAD UR37, UR6, UR14, UR37 ;  /* 0x0000000e062582a4 */ /* 0x000fe4000f8e0225 */
[----:B------:R-:W-:Y:S09]  /*68e0*/  ULOP3.LUT UP0, URZ, UR62, 0x1b0, URZ, 0xc0, !UPT ;  /* 0x000001b03eff7892 */ /* 0x000ff2000f80c0ff */
[----:B------:R-:W-:Y:S05]  /*68f0*/  BRA.U !UP0, `(.L_x_119) ;  /* 0x0000000108407547 */ /* 0x000fea000b800000 */
[----:B------:R-:W2:Y:S01]  /*6900*/  LDCU.64 UR8, c[0x4][0x80] ;  /* 0x01001000ff0877ac */ /* 0x000ea20008000a00 */
[----:B------:R-:W-:Y:S01]  /*6910*/  MOV R3, 0x0 ;  /* 0x0000000000037802 */ /* 0x000fe20000000f00 */
[----:B------:R-:W-:Y:S02]  /*6920*/  HFMA2 R12, -RZ, RZ, 0, 5.9604644775390625e-08 ;  /* 0x00000001ff0c7431 */ /* 0x000fe400000001ff */
[----:B------:R-:W-:Y:S02]  /*6930*/  IMAD.MOV.U32 R8, RZ, RZ, 0x70 ;  /* 0x00000070ff087424 */ /* 0x000fe400078e00ff */
[----:B------:R-:W-:Y:S01]  /*6940*/  IMAD.MOV.U32 R13, RZ, RZ, RZ ;  /* 0x000000ffff0d7224 */ /* 0x000fe200078e00ff */
[----:B------:R-:W3:Y:S01]  /*6950*/  LDCU.64 UR6, c[0x4][0x88] ;  /* 0x01001100ff0677ac */ /* 0x000ee20008000a00 */
[----:B------:R-:W4:Y:S01]  /*6960*/  LDC.64 R2, c[0x4][R3] ;  /* 0x0100000003027b82 */ /* 0x000f220000000a00 */
[----:B------:R-:W1:Y:S01]  /*6970*/  LDCU.64 UR4, c[0x4][0x8] ;  /* 0x01000100ff0477ac */ /* 0x000e620008000a00 */
[----:B--2---:R-:W-:Y:S01]  /*6980*/  MOV R5, UR9 ;  /* 0x0000000900057c02 */ /* 0x004fe20008000f00 */
[----:B------:R-:W-:Y:S01]  /*6990*/  IMAD.U32 R4, RZ, RZ, UR8 ;  /* 0x00000008ff047e24 */ /* 0x000fe2000f8e00ff */
[----:B---3--:R-:W-:Y:S01]  /*69a0*/  MOV R7, UR7 ;  /* 0x0000000700077c02 */ /* 0x008fe20008000f00 */
[----:B------:R-:W-:Y:S01]  /*69b0*/  IMAD.U32 R6, RZ, RZ, UR6 ;  /* 0x00000006ff067e24 */ /* 0x000fe2000f8e00ff */
[----:B-1----:R-:W-:Y:S01]  /*69c0*/  MOV R11, UR5 ;  /* 0x00000005000b7c02 */ /* 0x002fe20008000f00 */
[----:B------:R-:W-:Y:S02]  /*69d0*/  IMAD.U32 R10, RZ, RZ, UR4 ;  /* 0x00000004ff0a7e24 */ /* 0x000fe4000f8e00ff */
[----:B------:R-:W-:Y:S07]  /*69e0*/  LEPC R20, `(.L_x_119) ;  /* 0x000000001014794e */ /* 0x000fee0000000000 */
[----:B----45:R-:W-:Y:S05]  /*69f0*/  CALL.ABS.NOINC R2 ;  /* 0x0000000002007343 */ /* 0x030fea0003c00000 */
.L_x_119:
[----:B------:R-:W-:Y:S01]  /*6a00*/  LOP3.LUT P0, RZ, R85, 0x1b0, RZ, 0xc0, !PT ;  /* 0x000001b055ff7812 */ /* 0x000fe2000780c0ff */
[----:B------:R-:W-:Y:S11]  /*6a10*/  BSSY.RECONVERGENT B6, `(.L_x_120) ;  /* 0x0000013000067945 */ /* 0x000ff60003800200 */
[----:B------:R-:W-:Y:S01]  /*6a20*/  @!UPT UIADD3 URZ, UPT, UPT, URZ, URZ, URZ ;  /* 0x000000fffffff290 */ /* 0x000fe2000fffe0ff */
[----:B------:R-:W-:Y:S05]  /*6a30*/  @!P0 BRA `(.L_x_121) ;  /* 0x0000000000408947 */ /* 0x000fea0003800000 */
        /* <DEDUP_REMOVED lines=16> */
.L_x_121:
[----:B------:R-:W-:Y:S05]  /*6b40*/  BSYNC.RECONVERGENT B6 ;  /* 0x0000000000067941 */ /* 0x000fea0003800200 */
.L_x_120:
[----:B------:R-:W-:Y:S01]  /*6b50*/  R2UR UR4, R77 ;  /* 0x000000004d0472ca */ /* 0x000fe200000e0000 */
[----:B------:R-:W-:Y:S01]  /*6b60*/  UISETP.NE.U32.AND UP0, UPT, UR60, URZ, UPT ;  /* 0x000000ff3c00728c */ /* 0x000fe2000bf05070 */
[----:B------:R-:W-:Y:S02]  /*6b70*/  ISETP.NE.U32.AND P4, PT, R72, RZ, PT ;  /* 0x000000ff4800720c */ /* 0x000fe40003f85070 */
[----:B------:R-:W-:Y:S01]  /*6b80*/  ISETP.NE.U32.AND P2, PT, RZ, UR56, PT ;  /* 0x00000038ff007c0c */ /* 0x000fe2000bf45070 */
[----:B------:R-:W-:Y:S01]  /*6b90*/  UISETP.NE.AND.EX UP1, UPT, UR61, URZ, UPT, UP0 ;  /* 0x000000ff3d00728c */ /* 0x000fe2000bf25300 */
[----:B------:R-:W-:Y:S01]  /*6ba0*/  ISETP.NE.AND.EX P4, PT, R73, RZ, PT, P4 ;  /* 0x000000ff4900720c */ /* 0x000fe20003f85340 */
[----:B------:R-:W-:Y:S01]  /*6bb0*/  UPLOP3.LUT UP0, UPT, UPT, UPT, UPT, 0x40, 0x4 ;  /* 0x000000000004789c */ /* 0x000fe20003f0e870 */
[----:B------:R-:W-:Y:S05]  /*6bc0*/  ISETP.NE.AND.EX P2, PT, RZ, UR57, PT, P2 ;  /* 0x00000039ff007c0c */ /* 0x000fea000bf45320 */
[----:B------:R-:W-:Y:S06]  /*6bd0*/  UISETP.NE.AND UP2, UPT, UR4, URZ, UPT ;  /* 0x000000ff0400728c */ /* 0x000fec000bf45270 */
[----:B------:R-:W-:Y:S05]  /*6be0*/  PLOP3.LUT P1, PT, PT, PT, UP2, 0x80, 0x8 ;  /* 0x000000000008781c */ /* 0x000fea0003f2f028 */
[----:B------:R-:W-:Y:S06]  /*6bf0*/  @UP2 UPLOP3.LUT UP0, UPT, UPT, UPT, UP1, 0x80, 0x8 ;  /* 0x000000000008289c */ /* 0x000fec0003f0f010 */
[----:B------:R-:W-:Y:S01]  /*6c00*/  PLOP3.LUT P0, PT, PT, PT, UP0, 0x80, 0x8 ;  /* 0x000000000008781c */ /* 0x000fe20003f0f008 */
[----:B------:R-:W-:Y:S01]  /*6c10*/  @!UPT UIADD3 URZ, UPT, UPT, URZ, URZ, URZ ;  /* 0x000000fffffff290 */ /* 0x000fe2000fffe0ff */
[----:B------:R-:W-:Y:S11]  /*6c20*/  BRA.U !UP1, `(.L_x_122) ;  /* 0x00000001093c7547 */ /* 0x000ff6000b800000 */
[----:B------:R-:W-:Y:S01]  /*6c30*/  UISETP.NE.U32.AND UP0, UPT, UR56, URZ, UPT ;  /* 0x000000ff3800728c */ /* 0x000fe2000bf05070 */
[----:B-1----:R-:W-:Y:S01]  /*6c40*/  HFMA2 R0, -RZ, RZ, 0, 5.9604644775390625e-08 ;  /* 0x00000001ff007431 */ /* 0x002fe200000001ff */
[----:B------:R-:W1:Y:S01]  /*6c50*/  LDCU.64 UR8, c[0x0][0x358] ;  /* 0x00006b00ff0877ac */ /* 0x000e620008000a00 */
[----:B------:R-:W-:Y:S01]  /*6c60*/  IMAD.MOV.U32 R74, RZ, RZ, 0x1 ;  /* 0x00000001ff4a7424 */ /* 0x000fe200078e00ff */
[----:B------:R-:W-:Y:S06]  /*6c70*/  UISETP.NE.AND.EX UP0, UPT, UR57, URZ, UPT, UP0 ;  /* 0x000000ff3900728c */ /* 0x000fec000bf05300 */
[----:B------:R-:W-:Y:S05]  /*6c80*/  PLOP3.LUT P3, PT, PT, PT, UP0, 0x80, 0x8 ;  /* 0x000000000008781c */ /* 0x000fea0003f6f008 */
[----:B------:R-:W2:Y:S01]  /*6c90*/  @UP0 LDCU.64 UR4, c[0x0][0x888] ;  /* 0x00011100ff0407ac */ /* 0x000ea20008000a00 */
[----:B------:R-:W-:Y:S07]  /*6ca0*/  @UP0 UIMAD UR6, UR36, UR60, URZ ;  /* 0x0000003c240602a4 */ /* 0x000fee000f8e02ff */
[----:B------:R-:W-:Y:S01]  /*6cb0*/  @!P3 PRMT R74, R0, 0x7610, R74 ;  /* 0x00007610004ab816 */ /* 0x000fe2000000004a */
[----:B--2---:R-:W-:Y:S06]  /*6cc0*/  @UP0 UIMAD.WIDE UR4, UR6, 0x4, UR4 ;  /* 0x00000004060408a5 */ /* 0x004fec000f8e0204 */
[----:B-----5:R-:W-:Y:S01]  /*6cd0*/  IMAD.U32 R40, RZ, RZ, UR4 ;  /* 0x00000004ff287e24 */ /* 0x020fe2000f8e00ff */
[----:B------:R-:W-:Y:S04]  /*6ce0*/  MOV R41, UR5 ;  /* 0x0000000500297c02 */ /* 0x000fe80008000f00 */
[----:B------:R-:W2:Y:S01]  /*6cf0*/  @!UP0 LDCU UR4, c[0x0][0x880] ;  /* 0x00011000ff0487ac */ /* 0x000ea20008000800 */
[----:B-1----:R3:W5:Y:S02]  /*6d00*/  @P3 LDG.E R40, desc[UR8][R40.64] ;  /* 0x0000000828283981 */ /* 0x002764000c1e1900 */
[----:B--23--:R-:W-:Y:S02]  /*6d10*/  @!P3 IMAD.U32 R40, RZ, RZ, UR4 ;  /* 0x00000004ff28be24 */ /* 0x00cfe4000f8e00ff */
.L_x_122:
[----:B------:R-:W-:Y:S05]  /*6d20*/  @!P4 BRA `(.L_x_123) ;  /* 0x000000000024c947 */ /* 0x000fea0003800000 */
[----:B------:R-:W-:Y:S01]  /*6d30*/  ISETP.NE.U32.AND P3, PT, R70, RZ, PT ;  /* 0x000000ff4600720c */ /* 0x000fe20003f65070 */
[----:B------:R-:W2:Y:S03]  /*6d40*/  LDCU.64 UR4, c[0x0][0x358] ;  /* 0x00006b00ff0477ac */ /* 0x000ea60008000a00 */
[----:B------:R-:W-:Y:S11]  /*6d50*/  ISETP.NE.AND.EX P3, PT, R71, RZ, PT, P3 ;  /* 0x000000ff4700720c */ /* 0x000ff60003f65330 */
[----:B------:R-:W-:Y:S02]  /*6d60*/  @!UPT UIADD3 URZ, UPT, UPT, URZ, URZ, URZ ;  /* 0x000000fffffff290 */ /* 0x000fe4000fffe0ff */
[----:B------:R-:W3:Y:S01]  /*6d70*/  @P3 LDC.64 R2, c[0x0][0x8a8] ;  /* 0x00022a00ff023b82 */ /* 0x000ee20000000a00 */
[----:B-1----:R-:W-:Y:S04]  /*6d80*/  @P3 IMAD R0, R72, UR36, RZ ;  /* 0x0000002448003c24 */ /* 0x002fe8000f8e02ff */
[----:B---3--:R-:W-:Y:S05]  /*6d90*/  @P3 IMAD.WIDE R2, R0, 0x4, R2 ;  /* 0x0000000400023825 */ /* 0x008fea00078e0202 */
[----:B--2--5:R2:W5:Y:S02]  /*6da0*/  @P3 LDG.E R38, desc[UR4][R2.64] ;  /* 0x0000000402263981 */ /* 0x024564000c1e1900 */
[----:B--2---:R-:W3:Y:S02]  /*6db0*/  @!P3 LDC R38, c[0x0][0x8a0] ;  /* 0x00022800ff26bb82 */ /* 0x004ee40000000800 */
.L_x_123:
[----:B-----5:R-:W-:Y:S01]  /*6dc0*/  ISETP.NE.AND P4, PT, R40, RZ, PT ;  /* 0x000000ff2800720c */ /* 0x020fe20003f85270 */
[----:B------:R-:W-:Y:S01]  /*6dd0*/  BSSY B1, `(.L_x_124) ;  /* 0x0000042000017945 */ /* 0x000fe20003800000 */
[----:B------:R-:W-:Y:S01]  /*6de0*/  SEL R6, RZ, 0xffffffff, P2 ;  /* 0xffffffffff067807 */ /* 0x000fe20001000000 */
[----:B------:R-:W-:Y:S01]  /*6df0*/  IMAD.MOV.U32 R56, RZ, RZ, 0x1 ;  /* 0x00000001ff387424 */ /* 0x000fe200078e00ff */
[----:B------:R-:W-:Y:S02]  /*6e00*/  LOP3.LUT P3, RZ, R74, 0xff, RZ, 0xc0, !PT ;  /* 0x000000ff4aff7812 */ /* 0x000fe4000786c0ff */
[----:B------:R-:W-:Y:S02]  /*6e10*/  CS2R R46, SRZ ;  /* 0x00000000002e7805 */ /* 0x000fe4000001ff00 */
[----:B-1----:R-:W-:Y:S02]  /*6e20*/  @P1 SEL R0, RZ, 0xffffffff, P4 ;  /* 0xffffffffff001807 */ /* 0x002fe40002000000 */
[----:B------:R-:W-:Y:S02]  /*6e30*/  CS2R R44, SRZ ;  /* 0x00000000002c7805 */ /* 0x000fe4000001ff00 */
[----:B------:R-:W-:Y:S02]  /*6e40*/  LEA R3, R81, UR44, 0x3 ;  /* 0x0000002c51037c11 */ /* 0x000fe4000f8e18ff */
[----:B------:R-:W-:Y:S02]  /*6e50*/  CS2R R50, SRZ ;  /* 0x0000000000327805 */ /* 0x000fe4000001ff00 */
[----:B------:R-:W-:Y:S02]  /*6e60*/  @P0 SEL R0, R6, R0, !P3 ;  /* 0x0000000006000207 */ /* 0x000fe40005800000 */
[----:B------:R-:W-:Y:S02]  /*6e70*/  CS2R R48, SRZ ;  /* 0x0000000000307805 */ /* 0x000fe4000001ff00 */
[----:B------:R-:W-:Y:S02]  /*6e80*/  LEA R43, R36, UR44, 0x3 ;  /* 0x0000002c242b7c11 */ /* 0x000fe4000f8e18ff */
[----:B------:R-:W-:Y:S02]  /*6e90*/  @P1 LOP3.LUT R0, R0, 0x1, RZ, 0xc0, !PT ;  /* 0x0000000100001812 */ /* 0x000fe400078ec0ff */
[----:B------:R-:W-:Y:S02]  /*6ea0*/  SHF.L.U32 R4, R83, 0x1f, RZ ;  /* 0x0000001f53047819 */ /* 0x000fe400000006ff */
[----:B------:R-:W-:Y:S02]  /*6eb0*/  ISETP.NE.U32.OR P6, PT, R0, 0x1, !P1 ;  /* 0x000000010000780c */ /* 0x000fe40004fc5470 */
[----:B------:R-:W-:Y:S02]  /*6ec0*/  PLOP3.LUT P2, PT, PT, PT, UP1, 0x80, 0x8 ;  /* 0x000000000008781c */ /* 0x000fe40003f4f018 */
[----:B------:R-:W-:Y:S02]  /*6ed0*/  LEA.HI R39, R36, R36, RZ, 0x1 ;  /* 0x0000002424277211 */ /* 0x000fe400078f08ff */
[----:B------:R-:W-:Y:S02]  /*6ee0*/  SEL R5, RZ, 0xffffffff, P4 ;  /* 0xffffffffff057807 */ /* 0x000fe40002000000 */
[----:B------:R-:W-:Y:S05]  /*6ef0*/  P2R R2, PR, RZ, 0x40 ;  /* 0x00000040ff027803 */ /* 0x000fea0000000000 */
[----:B------:R-:W-:Y:S02]  /*6f00*/  @P6 SHF.L.U32 R0, R80, 0x1f, RZ ;  /* 0x0000001f50006819 */ /* 0x000fe400000006ff */
[----:B------:R-:W-:Y:S02]  /*6f10*/  @P2 SEL R5, R6, R5, !P3 ;  /* 0x0000000506052207 */ /* 0x000fe40005800000 */
[----:B------:R1:W2:Y:S02]  /*6f20*/  @P6 SYNCS.PHASECHK.TRANS64.TRYWAIT P1, [R3+URZ+0x220], R0 ;  /* 0x00022000030065a7 */ /* 0x0002a400080211ff */
[----:B------:R-:W-:Y:S04]  /*6f30*/  LOP3.LUT R5, R5, 0x1, RZ, 0xc0, !PT ;  /* 0x0000000105057812 */ /* 0x000fe800078ec0ff */
[----:B------:R-:W-:Y:S04]  /*6f40*/  ISETP.NE.U32.AND P5, PT, R5, 0x1, PT ;  /* 0x000000010500780c */ /* 0x000fe80003fa5070 */
[----:B------:R-:W-:Y:S01]  /*6f50*/  P2R R57, PR, RZ, 0x20 ;  /* 0x00000020ff397803 */ /* 0x000fe20000000000 */
[----:B------:R4:W3:Y:S01]  /*6f60*/  SYNCS.PHASECHK.TRANS64.TRYWAIT P0, [R43+URZ+0x270], R4 ;  /* 0x000270042b0075a7 */ /* 0x0008e200080011ff */
[C---:B-1----:R-:W-:Y:S01]  /*6f70*/  IMAD.SHL.U32 R0, R39.reuse, 0x40, RZ ;  /* 0x0000004027007824 */ /* 0x042fe200078e00ff */
[----:B------:R-:W-:Y:S04]  /*6f80*/  LOP3.LUT R39, R39, 0xffe, RZ, 0xc0, !PT ;  /* 0x00000ffe27277812 */ /* 0x000fe800078ec0ff */
[----:B------:R-:W-:Y:S01]  /*6f90*/  LOP3.LUT R0, R0, 0xffffff80, RZ, 0xc0, !PT ;  /* 0xffffff8000007812 */ /* 0x000fe200078ec0ff */
[----:B------:R-:W-:Y:S04]  /*6fa0*/  IMAD.IADD R39, R36, 0x1, -R39 ;  /* 0x0000000124277824 */ /* 0x000fe800078e0a27 */
[----:B------:R-:W-:Y:S04]  /*6fb0*/  IMAD.IADD R0, R37, 0x1, R0 ;  /* 0x0000000125007824 */ /* 0x000fe800078e0200 */
[----:B------:R-:W-:Y:S01]  /*6fc0*/  IMAD R39, R39, 0x100000, R0 ;  /* 0x0010000027277824 */ /* 0x000fe200078e0200 */
[----:B--2---:R-:W-:Y:S01]  /*6fd0*/  @P6 SEL R56, RZ, 0x1, !P1 ;  /* 0x00000001ff386807 */ /* 0x004fe20004800000 */
[----:B----4-:R-:W-:Y:S06]  /*6fe0*/  @!P6 BRA `(.L_x_125) ;  /* 0x000000000080e947 */ /* 0x010fec0003800000 */
[----:B------:R-:W-:Y:S01]  /*6ff0*/  @P5 IMAD R6, R81, 0x1000, R69 ;  /* 0x0000100051065824 */ /* 0x000fe200078e0245 */
[----:B------:R-:W-:Y:S01]  /*7000*/  ISETP.NE.AND P1, PT, R56, RZ, PT ;  /* 0x000000ff3800720c */ /* 0x000fe20003f25270 */
[----:B------:R-:W-:Y:S01]  /*7010*/  BSSY B0, `(.L_x_126) ;  /* 0x000000b000007945 */ /* 0x000fe20003800000 */
[----:B------:R-:W-:Y:S01]  /*7020*/  CS2R R50, SRZ ;  /* 0x0000000000327805 */ /* 0x000fe2000001ff00 */
[----:B------:R-:W-:Y:S01]  /*7030*/  @P5 VIADD R5, R6, UR44 ;  /* 0x0000002c06055c36 */ /* 0x000fe20008000000 */
[----:B------:R-:W-:Y:S02]  /*7040*/  CS2R R48, SRZ ;  /* 0x0000000000307805 */ /* 0x000fe4000001ff00 */
[----:B------:R-:W-:Y:S02]  /*7050*/  CS2R R46, SRZ ;  /* 0x00000000002e7805 */ /* 0x000fe4000001ff00 */
[----:B------:R-:W-:Y:S01]  /*7060*/  CS2R R44, SRZ ;  /* 0x00000000002c7805 */ /* 0x000fe2000001ff00 */
[----:B------:R-:W-:Y:S04]  /*7070*/  @P5 IMAD R5, R84, -0x10, R5 ;  /* 0xfffffff054055824 */ /* 0x000fe800078e0205 */
[----:B------:R-:W-:Y:S05]  /*7080*/  @P1 BRA `(.L_x_127) ;  /* 0x00000000000c1947 */ /* 0x000fea0003800000 */
[----:B------:R-:W-:Y:S04]  /*7090*/  SHF.L.U32 R0, R80, 0x1f, RZ ;  /* 0x0000001f50007819 */ /* 0x000fe800000006ff */
[----:B------:R-:W1:Y:S02]  /*70a0*/  SYNCS.PHASECHK.TRANS64.TRYWAIT P1, [R3+URZ+0x220], R0 ;  /* 0x00022000030075a7 */ /* 0x000e6400080211ff */
[----:B-1----:R-:W-:Y:S05]  /*70b0*/  @!P1 BRA `(.L_x_128) ;  /* 0x0000002c00e89947 */ /* 0x002fea0003800000 */
.L_x_127:
[----:B------:R-:W-:Y:S05]  /*70c0*/  BSYNC B0 ;  /* 0x0000000000007941 */ /* 0x000fea0003800000 */
.L_x_126:
[----:B------:R-:W-:Y:S01]  /*70d0*/  ISETP.NE.AND P1, PT, R57, RZ, PT ;  /* 0x000000ff3900720c */ /* 0x000fe20003f25270 */
[----:B-1----:R-:W-:Y:S02]  /*70e0*/  VIADD R3, R3, 0x230 ;  /* 0x0000023003037836 */ /* 0x002fe40000000000 */
[----:B------:R-:W-:Y:S02]  /*70f0*/  IMAD.U32 R0, RZ, RZ, UR45 ;  /* 0x0000002dff007e24 */ /* 0x000fe4000f8e00ff */
[----:B------:R-:W-:Y:S03]  /*7100*/  VIADD R81, R81, 0x1 ;  /* 0x0000000151517836 */ /* 0x000fe60000000000 */
[----:B------:R-:W-:Y:S05]  /*7110*/  PRMT R0, R0, 0x654, R3 ;  /* 0x0000065400007816 */ /* 0x000fea0000000003 */
[----:B------:R1:W2:Y:S04]  /*7120*/  @P1 LDS.128 R48, [R6+UR44+0x400] ;  /* 0x0004002c06301984 */ /* 0x0002a80008000c00 */
[----:B------:R1:W4:Y:S01]  /*7130*/  @P1 LDS.128 R44, [R5+0x410] ;  /* 0x00041000052c1984 */ /* 0x0003220000000c00 */
[C---:B------:R-:W-:Y:S01]  /*7140*/  ISETP.NE.AND P1, PT, R81.reuse, 0x2, PT ;  /* 0x000000025100780c */ /* 0x040fe20003f25270 */
[----:B------:R-:W-:Y:S01]  /*7150*/  @!PT LDS RZ, [RZ] ;  /* 0x00000000fffff984 */ /* 0x000fe20000000800 */
[----:B------:R-:W-:Y:S01]  /*7160*/  @!PT LDS RZ, [RZ] ;  /* 0x00000000fffff984 */ /* 0x000fe20000000800 */
[----:B------:R-:W-:Y:S01]  /*7170*/  @!PT LDS RZ, [RZ] ;  /* 0x00000000fffff984 */ /* 0x000fe20000000800 */
[----:B------:R-:W-:Y:S01]  /*7180*/  @!PT LDS RZ, [RZ] ;  /* 0x00000000fffff984 */ /* 0x000fe20000000800 */
[----:B------:R5:W-:Y:S06]  /*7190*/  MEMBAR.ALL.CTA ;  /* 0x0000000000007992 */ /* 0x000bec0000008000 */
[----:B-----5:R-:W5:Y:S01]  /*71a0*/  FENCE.VIEW.ASYNC.S ;  /* 0x00000000000073c6 */ /* 0x020f620000000000 */
[----:B------:R-:W-:Y:S01]  /*71b0*/  SEL R81, R81, RZ, P1 ;  /* 0x000000ff51517207 */ /* 0x000fe20000800000 */
[----:B-----5:R5:W-:Y:S02]  /*71c0*/  SYNCS.ARRIVE.TRANS64.RED.A1T0 RZ, [R0+URZ], RZ ;  /* 0x000000ff00ff79a7 */ /* 0x020be400081004ff */
[----:B-----5:R-:W-:Y:S04]  /*71d0*/  SEL R0, RZ, 0x1, P1 ;  /* 0x00000001ff007807 */ /* 0x020fe80000800000 */
[----:B-12---:R-:W-:Y:S02]  /*71e0*/  LOP3.LUT R80, R80, R0, RZ, 0x3c, !PT ;  /* 0x0000000050507212 */ /* 0x006fe400078e3cff */
.L_x_125:
[----:B------:R-:W-:Y:S05]  /*71f0*/  BSYNC B1 ;  /* 0x0000000000017941 */ /* 0x000fea0003800000 */
.L_x_124:
[----:B------:R-:W-:Y:S04]  /*7200*/  SHF.R.U32.HI R0, RZ, 0x15, R39 ;  /* 0x00000015ff007819 */ /* 0x000fe80000011627 */
[----:B------:R-:W-:Y:S01]  /*7210*/  LOP3.LUT P1, RZ, R0, 0x3, R75, 0x48, !PT ;  /* 0x0000000300ff7812 */ /* 0x000fe2000782484b */
[----:B------:R-:W-:Y:S01]  /*7220*/  @!UPT UIADD3 URZ, UPT, UPT, URZ, URZ, URZ ;  /* 0x000000fffffff290 */ /* 0x000fe2000fffe0ff */
[----:B---3--:R-:W-:Y:S11]  /*7230*/  @P0 BRA `(.L_x_129) ;  /* 0x0000000000080947 */ /* 0x008ff60003800000 */
[----:B------:R-:W1:Y:S02]  /*7240*/  SYNCS.PHASECHK.TRANS64.TRYWAIT P0, [R43+URZ+0x270], R4 ;  /* 0x000270042b0075a7 */ /* 0x000e6400080011ff */
[----:B-1----:R-:W-:Y:S05]  /*7250*/  @!P0 BRA `(.L_x_130) ;  /* 0x0000002c00948947 */ /* 0x002fea0003800000 */
.L_x_129:
        /* <DEDUP_REMOVED lines=8> */
[----:B------:R-:W5:Y:S01]  /*72e0*/  LDCU.64 UR4, c[0x4][0x10] ;  /* 0x01000200ff0477ac */ /* 0x000f620008000a00 */
[----:B--2---:R-:W-:Y:S01]  /*72f0*/  MOV R5, UR9 ;  /* 0x0000000900057c02 */ /* 0x004fe20008000f00 */
[----:B-1----:R-:W-:Y:S01]  /*7300*/  IMAD.U32 R4, RZ, RZ, UR8 ;  /* 0x00000008ff047e24 */ /* 0x002fe2000f8e00ff */
[----:B---3--:R-:W-:Y:S01]  /*7310*/  MOV R7, UR7 ;  /* 0x0000000700077c02 */ /* 0x008fe20008000f00 */
[----:B------:R-:W-:Y:S01]  /*7320*/  IMAD.U32 R6, RZ, RZ, UR6 ;  /* 0x00000006ff067e24 */ /* 0x000fe2000f8e00ff */
[----:B-----5:R-:W-:Y:S01]  /*7330*/  MOV R11, UR5 ;  /* 0x00000005000b7c02 */ /* 0x020fe20008000f00 */
[----:B------:R-:W-:Y:S02]  /*7340*/  IMAD.U32 R10, RZ, RZ, UR4 ;  /* 0x00000004ff0a7e24 */ /* 0x000fe4000f8e00ff */
[----:B------:R-:W-:Y:S07]  /*7350*/  LEPC R20, `(.L_x_131) ;  /* 0x000000001014794e */ /* 0x000fee0000000000 */
[----:B----4-:R-:W-:Y:S05]  /*7360*/  CALL.ABS.NOINC R14 ;  /* 0x000000000e007343 */ /* 0x010fea0003c00000 */
.L_x_131:
[----:B------:R-:W-:Y:S05]  /*7370*/  WARPSYNC.ALL ;  /* 0x0000000000007948 */ /* 0x000fea0003800000 */
[----:B------:R-:W-:Y:S01]  /*7380*/  R2UR UR4, R39 ;  /* 0x00000000270472ca */ /* 0x000fe200000e0000 */
[----:B------:R-:W-:Y:S01]  /*7390*/  BSSY.RECONVERGENT B0, `(.L_x_132) ;  /* 0x00000a0000007945 */ /* 0x000fe20003800200 */
[----:B------:R-:W-:Y:S02]  /*73a0*/  ISETP.NE.AND P6, PT, R2, RZ, PT ;  /* 0x000000ff0200720c */ /* 0x000fe40003fc5270 */
[C---:B------:R-:W-:Y:S02]  /*73b0*/  SHF.L.U32 R2, R48.reuse, 0x10, RZ ;  /* 0x0000001030027819 */ /* 0x040fe400000006ff */
[C---:B------:R-:W-:Y:S02]  /*73c0*/  PRMT R3, R48.reuse, 0x8880, RZ ;  /* 0x0000888030037816 */ /* 0x040fe400000000ff */
[----:B------:R-:W-:Y:S02]  /*73d0*/  SHF.L.U32 R41, R48, 0x8, RZ ;  /* 0x0000000830297819 */ /* 0x000fe400000006ff */
[----:B------:R-:W-:Y:S02]  /*73e0*/  SHF.L.U32 R42, R49, 0x10, RZ ;  /* 0x00000010312a7819 */ /* 0x000fe400000006ff */
[----:B------:R-:W-:Y:S01]  /*73f0*/  ISETP.NE.AND P0, PT, R86, RZ, PT ;  /* 0x000000ff5600720c */ /* 0x000fe20003f05270 */
[----:B-1----:R-:W-:Y:S01]  /*7400*/  LDTM.16dp32bit_t0_t15.x32 R4, tmem[UR4] ;  /* 0x00000004000479ee */ /* 0x002fe20008a80000 */
[----:B------:R-:W1:Y:S01]  /*7410*/  LDTM.16dp32bit_t16_t31.x32 R4, tmem[UR4+0x20] ;  /* 0x00002004000479ee */ /* 0x000e620008aa0000 */
[----:B------:R-:W-:Y:S01]  /*7420*/  SHF.R.S32.HI R42, RZ, 0x18, R42 ;  /* 0x00000018ff2a7819 */ /* 0x000fe2000001142a */
[C---:B-1----:R-:W-:Y:S01]  /*7430*/  IMAD R0, R38.reuse, R4, RZ ;  /* 0x0000000426007224 */ /* 0x042fe200078e02ff */
[----:B------:R-:W-:Y:S01]  /*7440*/  SHF.R.S32.HI R4, RZ, 0x18, R2 ;  /* 0x00000018ff047819 */ /* 0x000fe20000011402 */
[C---:B------:R-:W-:Y:S01]  /*7450*/  IMAD R2, R38.reuse, R5, RZ ;  /* 0x0000000526027224 */ /* 0x040fe200078e02ff */
[----:B------:R-:W-:Y:S01]  /*7460*/  SHF.R.S32.HI R5, RZ, 0x18, R41 ;  /* 0x00000018ff057819 */ /* 0x000fe20000011429 */
[----:B------:R-:W-:Y:S01]  /*7470*/  IMAD R0, R3, R40, R0 ;  /* 0x0000002803007224 */ /* 0x000fe200078e0200 */
[----:B------:R-:W-:Y:S01]  /*7480*/  PRMT R41, R49, 0x8880, RZ ;  /* 0x0000888031297816 */ /* 0x000fe200000000ff */
[----:B------:R-:W-:Y:S02]  /*7490*/  IMAD R3, R38, R6, RZ ;  /* 0x0000000626037224 */ /* 0x000fe400078e02ff */
[-C--:B------:R-:W-:Y:S01]  /*74a0*/  IMAD R2, R4, R40.reuse, R2 ;  /* 0x0000002804027224 */ /* 0x080fe200078e0202 */
[----:B------:R-:W-:Y:S01]  /*74b0*/  SHF.R.S32.HI R4, RZ, 0x18, R48 ;  /* 0x00000018ff047819 */ /* 0x000fe20000011430 */
[----:B------:R-:W-:Y:S02]  /*74c0*/  IMAD R7, R38, R7, RZ ;  /* 0x0000000726077224 */ /* 0x000fe400078e02ff */
[-C--:B------:R-:W-:Y:S02]  /*74d0*/  IMAD R3, R5, R40.reuse, R3 ;  /* 0x0000002805037224 */ /* 0x080fe400078e0203 */
[----:B------:R-:W-:Y:S02]  /*74e0*/  IMAD R7, R4, R40, R7 ;  /* 0x0000002804077224 */ /* 0x000fe400078e0207 */
[C---:B------:R-:W-:Y:S02]  /*74f0*/  IMAD R6, R38.reuse, R11, RZ ;  /* 0x0000000b26067224 */ /* 0x040fe400078e02ff */
[C---:B------:R-:W-:Y:S01]  /*7500*/  IMAD R11, R38.reuse, R16, RZ ;  /* 0x00000010260b7224 */ /* 0x040fe200078e02ff */
[----:B------:R-:W-:Y:S01]  /*7510*/  I2IP.S8.S32.SAT R52, R7, R3, RZ ;  /* 0x0000000307347239 */ /* 0x000fe200000014ff */
[C---:B------:R-:W-:Y:S02]  /*7520*/  IMAD R16, R38.reuse, R21, RZ ;  /* 0x0000001526107224 */ /* 0x040fe400078e02ff */
[----:B------:R-:W-:Y:S01]  /*7530*/  IMAD R21, R38, R26, RZ ;  /* 0x0000001a26157224 */ /* 0x000fe200078e02ff */
[----:B------:R-:W-:Y:S01]  /*7540*/  I2IP.S8.S32.SAT R52, R2, R0, R52 ;  /* 0x0000000002347239 */ /* 0x000fe20000001434 */
[C---:B------:R-:W-:Y:S01]  /*7550*/  IMAD R26, R38.reuse, R31, RZ ;  /* 0x0000001f261a7224 */ /* 0x040fe200078e02ff */
[----:B------:R-:W-:Y:S01]  /*7560*/  SHF.R.S32.HI R2, RZ, 0x18, R49 ;  /* 0x00000018ff027819 */ /* 0x000fe20000011431 */
[C---:B------:R-:W-:Y:S02]  /*7570*/  IMAD R3, R38.reuse, R8, RZ ;  /* 0x0000000826037224 */ /* 0x040fe400078e02ff */
[----:B------:R-:W-:Y:S02]  /*7580*/  IMAD.SHL.U32 R31, R49, 0x100, RZ ;  /* 0x00000100311f7824 */ /* 0x000fe400078e00ff */
[C---:B------:R-:W-:Y:S02]  /*7590*/  IMAD R8, R38.reuse, R13, RZ ;  /* 0x0000000d26087224 */ /* 0x040fe400078e02ff */
[C---:B------:R-:W-:Y:S01]  /*75a0*/  IMAD R13, R38.reuse, R18, RZ ;  /* 0x00000012260d7224 */ /* 0x040fe200078e02ff */
[----:B------:R-:W-:Y:S01]  /*75b0*/  SHF.R.S32.HI R0, RZ, 0x18, R31 ;  /* 0x00000018ff007819 */ /* 0x000fe2000001141f */
[----:B------:R-:W-:Y:S01]  /*75c0*/  IMAD R18, R38, R23, RZ ;  /* 0x0000001726127224 */ /* 0x000fe200078e02ff */
[----:B------:R-:W-:Y:S01]  /*75d0*/  SHF.L.U32 R31, R50, 0x10, RZ ;  /* 0x00000010321f7819 */ /* 0x000fe200000006ff */
[C---:B------:R-:W-:Y:S02]  /*75e0*/  IMAD R4, R38.reuse, R9, RZ ;  /* 0x0000000926047224 */ /* 0x040fe400078e02ff */
[C---:B------:R-:W-:Y:S01]  /*75f0*/  IMAD R23, R38.reuse, R28, RZ ;  /* 0x0000001c26177224 */ /* 0x040fe200078e02ff */
[----:B------:R-:W-:Y:S01]  /*7600*/  SHF.R.S32.HI R31, RZ, 0x18, R31 ;  /* 0x00000018ff1f7819 */ /* 0x000fe2000001141f */
[C---:B------:R-:W-:Y:S02]  /*7610*/  IMAD R7, R38.reuse, R12, RZ ;  /* 0x0000000c26077224 */ /* 0x040fe400078e02ff */
[----:B------:R-:W-:Y:S01]  /*7620*/  IMAD R28, R38, R33, RZ ;  /* 0x00000021261c7224 */ /* 0x000fe200078e02ff */
[----:B------:R-:W-:Y:S01]  /*7630*/  PRMT R33, R50, 0x8880, RZ ;  /* 0x0000888032217816 */ /* 0x000fe200000000ff */
[----:B------:R-:W-:Y:S02]  /*7640*/  IMAD R3, R41, R40, R3 ;  /* 0x0000002829037224 */ /* 0x000fe400078e0203 */
[C---:B------:R-:W-:Y:S02]  /*7650*/  IMAD R12, R38.reuse, R17, RZ ;  /* 0x00000011260c7224 */ /* 0x040fe400078e02ff */
[C---:B------:R-:W-:Y:S02]  /*7660*/  IMAD R5, R38.reuse, R10, RZ ;  /* 0x0000000a26057224 */ /* 0x040fe400078e02ff */
[----:B------:R-:W-:Y:S02]  /*7670*/  IMAD R17, R38, R22, RZ ;  /* 0x0000001626117224 */ /* 0x000fe400078e02ff */
[----:B------:R-:W-:Y:S02]  /*7680*/  IMAD R4, R42, R40, R4 ;  /* 0x000000282a047224 */ /* 0x000fe400078e0204 */
[C---:B------:R-:W-:Y:S02]  /*7690*/  IMAD R22, R38.reuse, R27, RZ ;  /* 0x0000001b26167224 */ /* 0x040fe400078e02ff */
[----:B------:R-:W-:Y:S01]  /*76a0*/  IMAD R27, R38, R32, RZ ;  /* 0x00000020261b7224 */ /* 0x000fe200078e02ff */
[----:B------:R-:W-:Y:S01]  /*76b0*/  SHF.L.U32 R32, R50, 0x8, RZ ;  /* 0x0000000832207819 */ /* 0x000fe200000006ff */
[-C--:B------:R-:W-:Y:S02]  /*76c0*/  IMAD R5, R0, R40.reuse, R5 ;  /* 0x0000002800057224 */ /* 0x080fe400078e0205 */
[----:B------:R-:W-:Y:S01]  /*76d0*/  IMAD.MOV.U32 R0, RZ, RZ, R33 ;  /* 0x000000ffff007224 */ /* 0x000fe200078e0021 */
[----:B------:R-:W-:Y:S01]  /*76e0*/  SHF.R.S32.HI R32, RZ, 0x18, R32 ;  /* 0x00000018ff207819 */ /* 0x000fe20000011420 */
[-C--:B------:R-:W-:Y:S01]  /*76f0*/  IMAD R6, R2, R40.reuse, R6 ;  /* 0x0000002802067224 */ /* 0x080fe200078e0206 */
[----:B------:R-:W-:Y:S01]  /*7700*/  SHF.R.S32.HI R2, RZ, 0x18, R50 ;  /* 0x00000018ff027819 */ /* 0x000fe20000011432 */
[----:B------:R-:W-:Y:S01]  /*7710*/  IMAD R7, R0, R40, R7 ;  /* 0x0000002800077224 */ /* 0x000fe200078e0207 */
[----:B------:R-:W-:Y:S01]  /*7720*/  PRMT R0, R51, 0x8880, RZ ;  /* 0x0000888033007816 */ /* 0x000fe200000000ff */
[----:B------:R-:W-:Y:S01]  /*7730*/  IMAD R9, R38, R14, RZ ;  /* 0x0000000e26097224 */ /* 0x000fe200078e02ff */
[----:B------:R-:W-:Y:S01]  /*7740*/  I2IP.S8.S32.SAT R6, R6, R5, RZ ;  /* 0x0000000506067239 */ /* 0x000fe200000014ff */
[-C--:B------:R-:W-:Y:S01]  /*7750*/  IMAD R8, R31, R40.reuse, R8 ;  /* 0x000000281f087224 */ /* 0x080fe200078e0208 */
[C---:B------:R-:W-:Y:S01]  /*7760*/  SHF.L.U32 R31, R51.reuse, 0x8, RZ ;  /* 0x00000008331f7819 */ /* 0x040fe200000006ff */
[----:B------:R-:W-:Y:S01]  /*7770*/  IMAD R10, R38, R15, RZ ;  /* 0x0000000f260a7224 */ /* 0x000fe200078e02ff */
[----:B------:R-:W-:Y:S01]  /*7780*/  I2IP.S8.S32.SAT R53, R4, R3, R6 ;  /* 0x0000000304357239 */ /* 0x000fe20000001406 */
[-C--:B------:R-:W-:Y:S01]  /*7790*/  IMAD R9, R32, R40.reuse, R9 ;  /* 0x0000002820097224 */ /* 0x080fe200078e0209 */
[----:B------:R-:W-:Y:S01]  /*77a0*/  SHF.R.S32.HI R5, RZ, 0x18, R31 ;  /* 0x00000018ff057819 */ /* 0x000fe2000001141f */
[-C--:B------:R-:W-:Y:S01]  /*77b0*/  IMAD R10, R2, R40.reuse, R10 ;  /* 0x00000028020a7224 */ /* 0x080fe200078e020a */
[----:B------:R-:W-:Y:S01]  /*77c0*/  SHF.L.U32 R2, R51, 0x10, RZ ;  /* 0x0000001033027819 */ /* 0x000fe200000006ff */
[----:B------:R-:W-:Y:S01]  /*77d0*/  IMAD R11, R0, R40, R11 ;  /* 0x00000028000b7224 */ /* 0x000fe200078e020b */
[----:B------:R-:W-:Y:S01]  /*77e0*/  SHF.R.S32.HI R0, RZ, 0x18, R51 ;  /* 0x00000018ff007819 */ /* 0x000fe20000011433 */
[C---:B------:R-:W-:Y:S01]  /*77f0*/  IMAD R15, R38.reuse, R20, RZ ;  /* 0x00000014260f7224 */ /* 0x040fe200078e02ff */
[----:B------:R-:W-:Y:S01]  /*7800*/  SHF.R.S32.HI R2, RZ, 0x18, R2 ;  /* 0x00000018ff027819 */ /* 0x000fe20000011402 */
[C---:B------:R-:W-:Y:S01]  /*7810*/  IMAD R14, R38.reuse, R19, RZ ;  /* 0x00000013260e7224 */ /* 0x040fe200078e02ff */
[C---:B----4-:R-:W-:Y:S01]  /*7820*/  SHF.L.U32 R4, R45.reuse, 0x10, RZ ;  /* 0x000000102d047819 */ /* 0x050fe200000006ff */
[----:B------:R-:W-:Y:S01]  /*7830*/  IMAD R19, R38, R24, RZ ;  /* 0x0000001826137224 */ /* 0x000fe200078e02ff */
[----:B------:R-:W-:Y:S01]  /*7840*/  PRMT R3, R45, 0x8880, RZ ;  /* 0x000088802d037816 */ /* 0x000fe200000000ff */
[-C--:B------:R-:W-:Y:S01]  /*7850*/  IMAD R12, R2, R40.reuse, R12 ;  /* 0x00000028020c7224 */ /* 0x080fe200078e020c */
[----:B------:R-:W-:Y:S01]  /*7860*/  PRMT R2, R44, 0x8880, RZ ;  /* 0x000088802c027816 */ /* 0x000fe200000000ff */
[-C--:B------:R-:W-:Y:S01]  /*7870*/  IMAD R13, R5, R40.reuse, R13 ;  /* 0x00000028050d7224 */ /* 0x080fe200078e020d */
[----:B------:R-:W-:Y:S01]  /*7880*/  SHF.R.S32.HI R4, RZ, 0x18, R4 ;  /* 0x00000018ff047819 */ /* 0x000fe20000011404 */
[----:B------:R-:W-:Y:S01]  /*7890*/  IMAD R14, R0, R40, R14 ;  /* 0x00000028000e7224 */ /* 0x000fe200078e020e */
[----:B------:R-:W-:Y:S01]  /*78a0*/  MOV R0, R2 ;  /* 0x0000000200007202 */ /* 0x000fe20000000f00 */
[----:B------:R-:W-:Y:S01]  /*78b0*/  IMAD.U32 R5, R44, 0x10000, RZ ;  /* 0x000100002c057824 */ /* 0x000fe200078e00ff */
[----:B------:R-:W-:Y:S01]  /*78c0*/  I2IP.S8.S32.SAT R9, R10, R9, RZ ;  /* 0x000000090a097239 */ /* 0x000fe200000014ff */
[----:B------:R-:W-:Y:S01]  /*78d0*/  IMAD R20, R38, R25, RZ ;  /* 0x0000001926147224 */ /* 0x000fe200078e02ff */
[----:B------:R-:W-:Y:S01]  /*78e0*/  I2IP.S8.S32.SAT R13, R14, R13, RZ ;  /* 0x0000000d0e0d7239 */ /* 0x000fe200000014ff */
[----:B------:R-:W-:Y:S01]  /*78f0*/  IMAD R15, R0, R40, R15 ;  /* 0x00000028000f7224 */ /* 0x000fe200078e020f */
[----:B------:R-:W-:Y:S01]  /*7900*/  SHF.R.S32.HI R2, RZ, 0x18, R5 ;  /* 0x00000018ff027819 */ /* 0x000fe20000011405 */
[----:B------:R-:W-:Y:S01]  /*7910*/  IMAD R24, R38, R29, RZ ;  /* 0x0000001d26187224 */ /* 0x000fe200078e02ff */
[----:B------:R-:W-:Y:S01]  /*7920*/  SHF.L.U32 R0, R44, 0x8, RZ ;  /* 0x000000082c007819 */ /* 0x000fe200000006ff */
[----:B------:R-:W-:Y:S01]  /*7930*/  IMAD R25, R38, R30, RZ ;  /* 0x0000001e26197224 */ /* 0x000fe200078e02ff */
[----:B------:R-:W-:Y:S01]  /*7940*/  I2IP.S8.S32.SAT R54, R8, R7, R9 ;  /* 0x0000000708367239 */ /* 0x000fe20000001409 */
[----:B------:R-:W-:Y:S01]  /*7950*/  IMAD R16, R2, R40, R16 ;  /* 0x0000002802107224 */ /* 0x000fe200078e0210 */
[----:B------:R-:W-:Y:S01]  /*7960*/  SHF.R.S32.HI R0, RZ, 0x18, R0 ;  /* 0x00000018ff007819 */ /* 0x000fe20000011400 */
[----:B------:R-:W-:Y:S01]  /*7970*/  IMAD R29, R38, R34, RZ ;  /* 0x00000022261d7224 */ /* 0x000fe200078e02ff */
[----:B------:R-:W-:Y:S01]  /*7980*/  SHF.R.S32.HI R2, RZ, 0x18, R44 ;  /* 0x00000018ff027819 */ /* 0x000fe2000001142c */
[----:B------:R-:W-:Y:S01]  /*7990*/  IMAD.SHL.U32 R5, R45, 0x100, RZ ;  /* 0x000001002d057824 */ /* 0x000fe200078e00ff */
[----:B------:R-:W-:Y:S01]  /*79a0*/  I2IP.S8.S32.SAT R55, R12, R11, R13 ;  /* 0x0000000b0c377239 */ /* 0x000fe2000000140d */
[-C--:B------:R-:W-:Y:S02]  /*79b0*/  IMAD R17, R0, R40.reuse, R17 ;  /* 0x0000002800117224 */ /* 0x080fe400078e0211 */
[-C--:B------:R-:W-:Y:S01]  /*79c0*/  IMAD R18, R2, R40.reuse, R18 ;  /* 0x0000002802127224 */ /* 0x080fe200078e0212 */
[----:B------:R-:W-:Y:S01]  /*79d0*/  SHF.R.S32.HI R0, RZ, 0x18, R5 ;  /* 0x00000018ff007819 */ /* 0x000fe20000011405 */
[-C--:B------:R-:W-:Y:S01]  /*79e0*/  IMAD R19, R3, R40.reuse, R19 ;  /* 0x0000002803137224 */ /* 0x080fe200078e0213 */
[----:B------:R-:W-:Y:S01]  /*79f0*/  SHF.R.S32.HI R2, RZ, 0x18, R45 ;  /* 0x00000018ff027819 */ /* 0x000fe2000001142d */
[-C--:B------:R-:W-:Y:S01]  /*7a00*/  IMAD R20, R4, R40.reuse, R20 ;  /* 0x0000002804147224 */ /* 0x080fe200078e0214 */
[----:B------:R-:W-:Y:S01]  /*7a10*/  SHF.L.U32 R4, R46, 0x10, RZ ;  /* 0x000000102e047819 */ /* 0x000fe200000006ff */
[-C--:B------:R-:W-:Y:S01]  /*7a20*/  IMAD R21, R0, R40.reuse, R21 ;  /* 0x0000002800157224 */ /* 0x080fe200078e0215 */
[C---:B------:R-:W-:Y:S01]  /*7a30*/  PRMT R0, R46.reuse, 0x8880, RZ ;  /* 0x000088802e007816 */ /* 0x040fe200000000ff */
[----:B------:R1:W-:Y:S01]  /*7a40*/  STS.128 [R69+UR44+0x2400], R52 ;  /* 0x0024003445007988 */ /* 0x0003e20008000c2c */
[----:B------:R-:W-:Y:S01]  /*7a50*/  SHF.L.U32 R3, R46, 0x8, RZ ;  /* 0x000000082e037819 */ /* 0x000fe200000006ff */
[-C--:B------:R-:W-:Y:S01]  /*7a60*/  IMAD R22, R2, R40.reuse, R22 ;  /* 0x0000002802167224 */ /* 0x080fe200078e0216 */
[----:B------:R-:W-:Y:S01]  /*7a70*/  SHF.R.S32.HI R2, RZ, 0x18, R4 ;  /* 0x00000018ff027819 */ /* 0x000fe20000011404 */
[-C--:B------:R-:W-:Y:S01]  /*7a80*/  IMAD R23, R0, R40.reuse, R23 ;  /* 0x0000002800177224 */ /* 0x080fe200078e0217 */
[----:B------:R-:W-:Y:S01]  /*7a90*/  SHF.R.S32.HI R3, RZ, 0x18, R3 ;  /* 0x00000018ff037819 */ /* 0x000fe20000011403 */
[----:B------:R-:W-:Y:S01]  /*7aa0*/  IMAD R30, R38, R35, RZ ;  /* 0x00000023261e7224 */ /* 0x000fe200078e02ff */
[----:B------:R-:W-:Y:S01]  /*7ab0*/  SHF.R.S32.HI R0, RZ, 0x18, R46 ;  /* 0x00000018ff007819 */ /* 0x000fe2000001142e */
[-C--:B------:R-:W-:Y:S01]  /*7ac0*/  IMAD R24, R2, R40.reuse, R24 ;  /* 0x0000002802187224 */ /* 0x080fe200078e0218 */
[----:B------:R-:W-:Y:S01]  /*7ad0*/  PRMT R2, R47, 0x8880, RZ ;  /* 0x000088802f027816 */ /* 0x000fe200000000ff */
[-C--:B------:R-:W-:Y:S01]  /*7ae0*/  IMAD R25, R3, R40.reuse, R25 ;  /* 0x0000002803197224 */ /* 0x080fe200078e0219 */
[C---:B------:R-:W-:Y:S01]  /*7af0*/  SHF.L.U32 R3, R47.reuse, 0x10, RZ ;  /* 0x000000102f037819 */ /* 0x040fe200000006ff */
[----:B------:R-:W-:Y:S01]  /*7b00*/  IMAD.SHL.U32 R4, R47, 0x100, RZ ;  /* 0x000001002f047824 */ /* 0x000fe200078e00ff */
[----:B------:R-:W-:Y:S01]  /*7b10*/  SHF.R.S32.HI R5, RZ, 0x18, R47 ;  /* 0x00000018ff057819 */ /* 0x000fe2000001142f */
[-C--:B------:R-:W-:Y:S01]  /*7b20*/  IMAD R26, R0, R40.reuse, R26 ;  /* 0x00000028001a7224 */ /* 0x080fe200078e021a */
[----:B------:R-:W-:Y:S01]  /*7b30*/  SHF.R.S32.HI R3, RZ, 0x18, R3 ;  /* 0x00000018ff037819 */ /* 0x000fe20000011403 */
[-C--:B------:R-:W-:Y:S01]  /*7b40*/  IMAD R27, R2, R40.reuse, R27 ;  /* 0x00000028021b7224 */ /* 0x080fe200078e021b */
[----:B------:R-:W-:Y:S02]  /*7b50*/  SHF.R.S32.HI R4, RZ, 0x18, R4 ;  /* 0x00000018ff047819 */ /* 0x000fe40000011404 */
[----:B------:R-:W-:Y:S01]  /*7b60*/  I2IP.S8.S32.SAT R17, R18, R17, RZ ;  /* 0x0000001112117239 */ /* 0x000fe200000014ff */
[-C--:B------:R-:W-:Y:S01]  /*7b70*/  IMAD R28, R3, R40.reuse, R28 ;  /* 0x00000028031c7224 */ /* 0x080fe200078e021c */
[----:B------:R-:W-:Y:S01]  /*7b80*/  I2IP.S8.S32.SAT R21, R22, R21, RZ ;  /* 0x0000001516157239 */ /* 0x000fe200000014ff */
[-C--:B------:R-:W-:Y:S01]  /*7b90*/  IMAD R29, R4, R40.reuse, R29 ;  /* 0x00000028041d7224 */ /* 0x080fe200078e021d */
[----:B------:R-:W-:Y:S01]  /*7ba0*/  I2IP.S8.S32.SAT R16, R16, R15, R17 ;  /* 0x0000000f10107239 */ /* 0x000fe20000001411 */
[----:B------:R-:W-:Y:S01]  /*7bb0*/  IMAD R30, R5, R40, R30 ;  /* 0x00000028051e7224 */ /* 0x000fe200078e021e */
[----:B------:R-:W-:Y:S02]  /*7bc0*/  I2IP.S8.S32.SAT R17, R20, R19, R21 ;  /* 0x0000001314117239 */ /* 0x000fe40000001415 */
[----:B------:R-:W-:Y:S02]  /*7bd0*/  I2IP.S8.S32.SAT R18, R26, R25, RZ ;  /* 0x000000191a127239 */ /* 0x000fe400000014ff */
[----:B------:R-:W-:Y:S02]  /*7be0*/  I2IP.S8.S32.SAT R19, R30, R29, RZ ;  /* 0x0000001d1e137239 */ /* 0x000fe400000014ff */
[----:B------:R-:W-:Y:S02]  /*7bf0*/  IADD3 R2, PT, PT, R69, UR44, RZ ;  /* 0x0000002c45027c10 */ /* 0x000fe4000fffe0ff */
[----:B------:R-:W-:Y:S02]  /*7c00*/  SHF.L.U32 R0, R79, 0x4, RZ ;  /* 0x000000044f007819 */ /* 0x000fe400000006ff */
[----:B------:R-:W-:Y:S02]  /*7c10*/  I2IP.S8.S32.SAT R18, R24, R23, R18 ;  /* 0x0000001718127239 */ /* 0x000fe40000001412 */
[----:B------:R-:W-:Y:S02]  /*7c20*/  I2IP.S8.S32.SAT R19, R28, R27, R19 ;  /* 0x0000001b1c137239 */ /* 0x000fe40000001413 */
[----:B------:R-:W-:Y:S02]  /*7c30*/  IADD3 R87, PT, PT, R2, R0, RZ ;  /* 0x0000000002577210 */ /* 0x000fe40007ffe0ff */
[----:B------:R-:W-:Y:S02]  /*7c40*/  LEA R3, R81, UR44, 0x3 ;  /* 0x0000002c51037c11 */ /* 0x000fe4000f8e18ff */
[----:B------:R-:W-:Y:S01]  /*7c50*/  @P6 SHF.L.U32 R4, R80, 0x1f, RZ ;  /* 0x0000001f50046819 */ /* 0x000fe200000006ff */
[----:B------:R1:W-:Y:S01]  /*7c60*/  STS.128 [R87+0x2410], R16 ;  /* 0x0024101057007388 */ /* 0x0003e20000000c00 */
[----:B------:R-:W-:Y:S01]  /*7c70*/  @!PT LDS RZ, [RZ] ;  /* 0x00000000fffff984 */ /* 0x000fe20000000800 */
[----:B------:R-:W-:Y:S01]  /*7c80*/  @!PT LDS RZ, [RZ] ;  /* 0x00000000fffff984 */ /* 0x000fe20000000800 */
[----:B------:R-:W-:Y:S01]  /*7c90*/  @!PT LDS RZ, [RZ] ;  /* 0x00000000fffff984 */ /* 0x000fe20000000800 */
[----:B------:R-:W-:Y:S01]  /*7ca0*/  @!PT LDS RZ, [RZ] ;  /* 0x00000000fffff984 */ /* 0x000fe20000000800 */
[----:B------:R2:W-:Y:S07]  /*7cb0*/  MEMBAR.ALL.CTA ;  /* 0x0000000000007992 */ /* 0x0005ee0000008000 */
[----:B--2---:R-:W2:Y:S02]  /*7cc0*/  FENCE.VIEW.ASYNC.S ;  /* 0x00000000000073c6 */ /* 0x004ea40000000000 */
[----:B--2---:R-:W-:Y:S06]  /*7cd0*/  BAR.SYNC.DEFER_BLOCKING 0x1, 0x80 ;  /* 0x0042000000007b1d */ /* 0x004fec0000010000 */
[----:B------:R-:W-:Y:S05]  /*7ce0*/  @P0 BRA `(.L_x_133) ;  /* 0x0000000000280947 */ /* 0x000fea0003800000 */
[----:B------:R-:W2:Y:S01]  /*7cf0*/  LDCU.64 UR6, c[0x0][0x348] ;  /* 0x00006900ff0677ac */ /* 0x000ea20008000a00 */
[----:B------:R-:W-:Y:S01]  /*7d00*/  UIADD3 UR4, UPT, UPT, UR44, 0x2400, URZ ;  /* 0x000024002c047890 */ /* 0x000fe2000fffe0ff */
[----:B------:R-:W-:Y:S05]  /*7d10*/  UMOV UR51, UR36 ;  /* 0x0000002400337c82 */ /* 0x000fea0008000000 */
[----:B------:R-:W-:Y:S04]  /*7d20*/  MOV R85, UR4 ;  /* 0x0000000400557c02 */ /* 0x000fe80008000f00 */
[----:B------:R-:W-:Y:S01]  /*7d30*/  R2UR UR48, R85 ;  /* 0x00000000553072ca */ /* 0x000fe200000e0000 */
[----:B--2---:R-:W-:Y:S04]  /*7d40*/  UIADD3 UR4, UP0, UPT, UR6, 0x680, URZ ;  /* 0x0000068006047890 */ /* 0x004fe8000ff1e0ff */
[----:B------:R-:W-:Y:S09]  /*7d50*/  UIADD3.X UR5, UPT, UPT, URZ, UR7, URZ, UP0, !UPT ;  /* 0x00000007ff057290 */ /* 0x000ff200087fe4ff */
[----:B------:R2:W-:Y:S01]  /*7d60*/  UTMASTG.3D [UR48], [UR4] ;  /* 0x00000030040073b5 */ /* 0x0005e20008010000 */
[----:B------:R0:W-:Y:S01]  /*7d70*/  UTMACMDFLUSH ;  /* 0x00000000000079b7 */ /* 0x0001e20000000000 */
[----:B--2---:R-:W-:Y:S04]  /*7d80*/  DEPBAR.LE SB0, 0x1 ;  /* 0x000080400000791a */ /* 0x004fe80000000000 */
.L_x_133:
[----:B------:R-:W-:Y:S05]  /*7d90*/  BSYNC.RECONVERGENT B0 ;  /* 0x0000000000007941 */ /* 0x000fea0003800200 */
.L_x_132:
[----:B------:R-:W-:Y:S06]  /*7da0*/  BAR.SYNC.DEFER_BLOCKING 0x1, 0x80 ;  /* 0x0042000000007b1d */ /* 0x000fec0000010000 */
[----:B------:R-:W2:Y:S01]  /*7db0*/  @P6 SYNCS.PHASECHK.TRANS64.TRYWAIT P0, [R3+URZ+0x220], R4 ;  /* 0x00022004030065a7 */ /* 0x000ea200080011ff */
[----:B------:R-:W-:Y:S01]  /*7dc0*/  BSSY B1, `(.L_x_134) ;  /* 0x000001f000017945 */ /* 0x000fe20003800000 */
[----:B--2---:R-:W-:Y:S03]  /*7dd0*/  @P6 SEL R56, RZ, 0x1, !P0 ;  /* 0x00000001ff386807 */ /* 0x004fe60004000000 */
[----:B------:R-:W-:Y:S05]  /*7de0*/  @!P6 BRA `(.L_x_135) ;  /* 0x000000000070e947 */ /* 0x000fea0003800000 */
[----:B------:R-:W-:Y:S01]  /*7df0*/  ISETP.NE.AND P1, PT, R57, RZ, PT ;  /* 0x000000ff3900720c */ /* 0x000fe20003f25270 */
[----:B------:R-:W-:Y:S01]  /*7e00*/  BSSY B0, `(.L_x_136) ;  /* 0x0000008000007945 */ /* 0x000fe20003800000 */
[----:B------:R-:W-:Y:S11]  /*7e10*/  ISETP.NE.AND P0, PT, R56, RZ, PT ;  /* 0x000000ff3800720c */ /* 0x000ff60003f05270 */
[----:B------:R-:W-:Y:S04]  /*7e20*/  @P1 IMAD R2, R81, 0x1000, R2 ;  /* 0x0000100051021824 */ /* 0x000fe800078e0202 */
[----:B------:R-:W-:Y:S01]  /*7e30*/  @P1 IMAD.IADD R4, R0, 0x1, R2 ;  /* 0x0000000100041824 */ /* 0x000fe200078e0202 */
[----:B------:R-:W-:Y:S06]  /*7e40*/  @P0 BRA `(.L_x_137) ;  /* 0x00000000000c0947 */ /* 0x000fec0003800000 */
[----:B------:R-:W-:Y:S04]  /*7e50*/  SHF.L.U32 R0, R80, 0x1f, RZ ;  /* 0x0000001f50007819 */ /* 0x000fe800000006ff */
[----:B------:R-:W2:Y:S02]  /*7e60*/  SYNCS.PHASECHK.TRANS64.TRYWAIT P0, [R3+URZ+0x220], R0 ;  /* 0x00022000030075a7 */ /* 0x000ea400080011ff */
[----:B--2---:R-:W-:Y:S05]  /*7e70*/  @!P0 BRA `(.L_x_138) ;  /* 0x0000002000a08947 */ /* 0x004fea0003800000 */
.L_x_137:
[----:B------:R-:W-:Y:S05]  /*7e80*/  BSYNC B0 ;  /* 0x0000000000007941 */ /* 0x000fea0003800000 */
.L_x_136:
[----:B------:R-:W-:Y:S01]  /*7e90*/  ISETP.NE.AND P0, PT, R57, RZ, PT ;  /* 0x000000ff3900720c */ /* 0x000fe20003f05270 */
[----:B--2---:R-:W-:Y:S02]  /*7ea0*/  VIADD R3, R3, 0x230 ;  /* 0x0000023003037836 */ /* 0x004fe40000000000 */
[----:B------:R-:W-:Y:S02]  /*7eb0*/  IMAD.U32 R0, RZ, RZ, UR45 ;  /* 0x0000002dff007e24 */ /* 0x000fe4000f8e00ff */
[----:B------:R-:W-:Y:S03]  /*7ec0*/  VIADD R81, R81, 0x1 ;  /* 0x0000000151517836 */ /* 0x000fe60000000000 */
[----:B------:R-:W-:Y:S05]  /*7ed0*/  PRMT R0, R0, 0x654, R3 ;  /* 0x0000065400007816 */ /* 0x000fea0000000003 */
[----:B------:R2:W3:Y:S04]  /*7ee0*/  @P0 LDS.128 R48, [R2+0x400] ;  /* 0x0004000002300984 */ /* 0x0004e80000000c00 */
        /* <DEDUP_REMOVED lines=11> */
[----:B--23--:R-:W-:Y:S02]  /*7fa0*/  LOP3.LUT R80, R80, R0, RZ, 0x3c, !PT ;  /* 0x0000000050507212 */ /* 0x00cfe400078e3cff */
.L_x_135:
[----:B------:R-:W-:Y:S05]  /*7fb0*/  BSYNC B1 ;  /* 0x0000000000017941 */ /* 0x000fea0003800000 */
.L_x_134:
[----:B------:R-:W-:Y:S05]  /*7fc0*/  VIADD R0, R39, 0x40 ;  /* 0x0000004027007836 */ /* 0x000fea0000000000 */
[----:B------:R-:W-:Y:S04]  /*7fd0*/  SHF.R.U32.HI R0, RZ, 0x15, R0 ;  /* 0x00000015ff007819 */ /* 0x000fe80000011600 */
[----:B------:R-:W-:Y:S11]  /*7fe0*/  LOP3.LUT P0, RZ, R0, 0x3, R75, 0x48, !PT ;  /* 0x0000000300ff7812 */ /* 0x000ff6000780484b */
[----:B------:R-:W-:Y:S02]  /*7ff0*/  @!UPT UIADD3 URZ, UPT, UPT, URZ, URZ, URZ ;  /* 0x000000fffffff290 */ /* 0x000fe4000fffe0ff */
[----:B------:R-:W-:Y:S05]  /*8000*/  @!P0 BRA `(.L_x_139) ;  /* 0x0000000000408947 */ /* 0x000fea0003800000 */
[----:B------:R-:W2:Y:S01]  /*8010*/  LDCU.64 UR8, c[0x4][0x70] ;  /* 0x01000e00ff0877ac */ /* 0x000ea20008000a00 */
[----:B------:R-:W-:Y:S01]  /*8020*/  MOV R3, 0x0 ;  /* 0x0000000000037802 */ /* 0x000fe20000000f00 */
[----:B------:R-:W-:Y:S02]  /*8030*/  HFMA2 R12, -RZ, RZ, 0, 5.9604644775390625e-08 ;  /* 0x00000001ff0c7431 */ /* 0x000fe400000001ff */
[----:B------:R-:W-:Y:S02]  /*8040*/  IMAD.MOV.U32 R8, RZ, RZ, 0x192 ;  /* 0x00000192ff087424 */ /* 0x000fe400078e00ff */
[----:B------:R-:W-:Y:S01]  /*8050*/  IMAD.MOV.U32 R13, RZ, RZ, RZ ;  /* 0x000000ffff0d7224 */ /* 0x000fe200078e00ff */
[----:B------:R-:W3:Y:S01]  /*8060*/  LDCU.64 UR6, c[0x4][0x78] ;  /* 0x01000f00ff0677ac */ /* 0x000ee20008000a00 */
[----:B------:R-:W1:Y:S01]  /*8070*/  LDC.64 R2, c[0x4][R3] ;  /* 0x0100000003027b82 */ /* 0x000e620000000a00 */
[----:B------:R-:W5:Y:S01]  /*8080*/  LDCU.64 UR4, c[0x4][0x10] ;  /* 0x01000200ff0477ac */ /* 0x000f620008000a00 */
[----:B--2---:R-:W-:Y:S01]  /*8090*/  MOV R5, UR9 ;  /* 0x0000000900057c02 */ /* 0x004fe20008000f00 */
[----:B------:R-:W-:Y:S01]  /*80a0*/  IMAD.U32 R4, RZ, RZ, UR8 ;  /* 0x00000008ff047e24 */ /* 0x000fe2000f8e00ff */
[----:B---3--:R-:W-:Y:S01]  /*80b0*/  MOV R7, UR7 ;  /* 0x0000000700077c02 */ /* 0x008fe20008000f00 */
[----:B------:R-:W-:Y:S01]  /*80c0*/  IMAD.U32 R6, RZ, RZ, UR6 ;  /* 0x00000006ff067e24 */ /* 0x000fe2000f8e00ff */
[----:B-----5:R-:W-:Y:S01]  /*80d0*/  MOV R11, UR5 ;  /* 0x00000005000b7c02 */ /* 0x020fe20008000f00 */
[----:B------:R-:W-:Y:S02]  /*80e0*/  IMAD.U32 R10, RZ, RZ, UR4 ;  /* 0x00000004ff0a7e24 */ /* 0x000fe4000f8e00ff */
[----:B------:R-:W-:Y:S07]  /*80f0*/  LEPC R20, `(.L_x_139) ;  /* 0x000000001014794e */ /* 0x000fee0000000000 */
[----:B-1--4-:R-:W-:Y:S05]  /*8100*/  CALL.ABS.NOINC R2 ;  /* 0x0000000002007343 */ /* 0x012fea0003c00000 */
.L_x_139:
[----:B------:R-:W-:Y:S01]  /*8110*/  ISETP.NE.AND P0, PT, R86, RZ, PT ;  /* 0x000000ff5600720c */ /* 0x000fe20003f05270 */
[----:B------:R-:W-:Y:S05]  /*8120*/  WARPSYNC.ALL ;  /* 0x0000000000007948 */ /* 0x000fea0003800000 */
[----:B------:R-:W-:Y:S01]  /*8130*/  IMAD.SHL.U32 R66, R49, 0x100, RZ ;  /* 0x0000010031427824 */ /* 0x000fe200078e00ff */
[----:B------:R-:W-:Y:S01]  /*8140*/  R2UR UR4, R39 ;  /* 0x00000000270472ca */ /* 0x000fe200000e0000 */
[----:B------:R-:W-:Y:S01]  /*8150*/  IMAD.SHL.U32 R60, R51, 0x100, RZ ;  /* 0x00000100333c7824 */ /* 0x000fe200078e00ff */
[C---:B------:R-:W-:Y:S01]  /*8160*/  SHF.L.U32 R2, R48.reuse, 0x10, RZ ;  /* 0x0000001030027819 */ /* 0x040fe200000006ff */
[----:B-1--4-:R-:W-:Y:S01]  /*8170*/  IMAD.SHL.U32 R54, R45, 0x100, RZ ;  /* 0x000001002d367824 */ /* 0x012fe200078e00ff */
[C---:B------:R-:W-:Y:S01]  /*8180*/  PRMT R0, R48.reuse, 0x8880, RZ ;  /* 0x0000888030007816 */ /* 0x040fe200000000ff */
[----:B------:R-:W-:Y:S01]  /*8190*/  BSSY.RECONVERGENT B0, `(.L_x_140) ;  /* 0x000009f000007945 */ /* 0x000fe20003800200 */
[----:B------:R-:W-:Y:S02]  /*81a0*/  SHF.L.U32 R3, R48, 0x8, RZ ;  /* 0x0000000830037819 */ /* 0x000fe400000006ff */
[----:B------:R-:W-:Y:S02]  /*81b0*/  SHF.R.S32.HI R2, RZ, 0x18, R2 ;  /* 0x00000018ff027819 */ /* 0x000fe40000011402 */
[----:B------:R-:W-:Y:S02]  /*81c0*/  PRMT R68, R49, 0x8880, RZ ;  /* 0x0000888031447816 */ /* 0x000fe400000000ff */
[----:B------:R-:W-:Y:S01]  /*81d0*/  SHF.R.S32.HI R3, RZ, 0x18, R3 ;  /* 0x00000018ff037819 */ /* 0x000fe20000011403 */
[----:B------:R-:W-:Y:S01]  /*81e0*/  LDTM.16dp32bit_t0_t15.x32 R4, tmem[UR4+0x40] ;  /* 0x00004004000479ee */ /* 0x000fe20008a80000 */
[----:B------:R-:W1:Y:S01]  /*81f0*/  LDTM.16dp32bit_t16_t31.x32 R4, tmem[UR4+0x60] ;  /* 0x00006004000479ee */ /* 0x000e620008aa0000 */
[----:B------:R-:W-:Y:S01]  /*8200*/  NOP ;  /* 0x0000000000007918 */ /* 0x000fe20000000000 */
[C---:B------:R-:W-:Y:S02]  /*8210*/  SHF.L.U32 R63, R50.reuse, 0x8, RZ ;  /* 0x00000008323f7819 */ /* 0x040fe400000006ff */
[C---:B------:R-:W-:Y:S02]  /*8220*/  PRMT R62, R51.reuse, 0x8880, RZ ;  /* 0x00008880333e7816 */ /* 0x040fe400000000ff */
[----:B------:R-:W-:Y:S02]  /*8230*/  SHF.L.U32 R61, R51, 0x10, RZ ;  /* 0x00000010333d7819 */ /* 0x000fe400000006ff */
[----:B------:R-:W-:Y:S02]  /*8240*/  R2UR UR5, R43 ;  /* 0x000000002b0572ca */ /* 0x000fe400000e0000 */
[----:B------:R-:W-:Y:S01]  /*8250*/  SHF.R.S32.HI R39, RZ, 0x18, R48 ;  /* 0x00000018ff277819 */ /* 0x000fe20000011430 */
[----:B------:R-:W-:Y:S01]  /*8260*/  IMAD.SHL.U32 R48, R47, 0x100, RZ ;  /* 0x000001002f307824 */ /* 0x000fe200078e00ff */
[----:B------:R-:W-:Y:S02]  /*8270*/  SHF.L.U32 R67, R49, 0x10, RZ ;  /* 0x0000001031437819 */ /* 0x000fe400000006ff */
[C---:B------:R-:W-:Y:S02]  /*8280*/  PRMT R65, R50.reuse, 0x8880, RZ ;  /* 0x0000888032417816 */ /* 0x040fe400000000ff */
[----:B------:R-:W-:Y:S02]  /*8290*/  SHF.R.S32.HI R41, RZ, 0x18, R49 ;  /* 0x00000018ff297819 */ /* 0x000fe40000011431 */
[----:B------:R-:W-:Y:S02]  /*82a0*/  SHF.L.U32 R64, R50, 0x10, RZ ;  /* 0x0000001032407819 */ /* 0x000fe400000006ff */
[----:B------:R-:W-:Y:S01]  /*82b0*/  SHF.R.S32.HI R42, RZ, 0x18, R50 ;  /* 0x00000018ff2a7819 */ /* 0x000fe20000011432 */
[----:B------:R-:W-:Y:S01]  /*82c0*/  UIADD3 UR4, UPT, UPT, UR5, 0x290, URZ ;  /* 0x0000029005047890 */ /* 0x000fe2000fffe0ff */
[----:B------:R-:W-:Y:S01]  /*82d0*/  PRMT R59, R44, 0x8880, RZ ;  /* 0x000088802c3b7816 */ /* 0x000fe200000000ff */
[C---:B-1----:R-:W-:Y:S02]  /*82e0*/  IMAD R4, R38.reuse, R4, RZ ;  /* 0x0000000426047224 */ /* 0x042fe400078e02ff */
[----:B------:R-:W-:Y:S01]  /*82f0*/  UPRMT UR4, UR45, 0x654, UR4 ;  /* 0x000006542d047896 */ /* 0x000fe20008000004 */
[C---:B------:R-:W-:Y:S01]  /*8300*/  IMAD R5, R38.reuse, R5, RZ ;  /* 0x0000000526057224 */ /* 0x040fe200078e02ff */
[----:B------:R-:W-:Y:S01]  /*8310*/  SHF.R.S32.HI R43, RZ, 0x18, R51 ;  /* 0x00000018ff2b7819 */ /* 0x000fe20000011433 */
[----:B------:R-:W-:Y:S01]  /*8320*/  IMAD R6, R38, R6, RZ ;  /* 0x0000000626067224 */ /* 0x000fe200078e02ff */
[----:B------:R-:W-:Y:S01]  /*8330*/  SHF.L.U32 R51, R46, 0x8, RZ ;  /* 0x000000082e337819 */ /* 0x000fe200000006ff */
[----:B------:R-:W-:Y:S01]  /*8340*/  IMAD R4, R0, R40, R4 ;  /* 0x0000002800047224 */ /* 0x000fe200078e0204 */
[----:B------:R-:W-:Y:S01]  /*8350*/  MOV R0, R68 ;  /* 0x0000004400007202 */ /* 0x000fe20000000f00 */
[----:B------:R-:W-:Y:S01]  /*8360*/  IMAD R7, R38, R7, RZ ;  /* 0x0000000726077224 */ /* 0x000fe200078e02ff */
[----:B------:R-:W-:Y:S01]  /*8370*/  SHF.L.U32 R58, R44, 0x10, RZ ;  /* 0x000000102c3a7819 */ /* 0x000fe200000006ff */
[-C--:B------:R-:W-:Y:S01]  /*8380*/  IMAD R5, R2, R40.reuse, R5 ;  /* 0x0000002802057224 */ /* 0x080fe200078e0205 */
[----:B------:R-:W-:Y:S01]  /*8390*/  SYNCS.ARRIVE.TRANS64.RED.A1T0 RZ, [UR4], RZ ;  /* 0x000000ffffff79a7 */ /* 0x000fe20008100404 */
[----:B------:R-:W-:Y:S01]  /*83a0*/  IMAD R6, R3, R40, R6 ;  /* 0x0000002803067224 */ /* 0x000fe200078e0206 */
[----:B------:R-:W-:Y:S01]  /*83b0*/  SHF.R.S32.HI R2, RZ, 0x18, R67 ;  /* 0x00000018ff027819 */ /* 0x000fe20000011443 */
[C---:B------:R-:W-:Y:S01]  /*83c0*/  IMAD R8, R38.reuse, R8, RZ ;  /* 0x0000000826087224 */ /* 0x040fe200078e02ff */
[----:B------:R-:W-:Y:S01]  /*83d0*/  SHF.R.S32.HI R3, RZ, 0x18, R66 ;  /* 0x00000018ff037819 */ /* 0x000fe20000011442 */
[-C--:B------:R-:W-:Y:S01]  /*83e0*/  IMAD R7, R39, R40.reuse, R7 ;  /* 0x0000002827077224 */ /* 0x080fe200078e0207 */
[----:B------:R-:W-:Y:S01]  /*83f0*/  MOV R39, R65 ;  /* 0x0000004100277202 */ /* 0x000fe20000000f00 */
[----:B------:R-:W-:Y:S01]  /*8400*/  IMAD R9, R38, R9, RZ ;  /* 0x0000000926097224 */ /* 0x000fe200078e02ff */
[C---:B------:R-:W-:Y:S01]  /*8410*/  PRMT R56, R45.reuse, 0x8880, RZ ;  /* 0x000088802d387816 */ /* 0x040fe200000000ff */
[----:B------:R-:W-:Y:S01]  /*8420*/  IMAD R8, R0, R40, R8 ;  /* 0x0000002800087224 */ /* 0x000fe200078e0208 */
[----:B------:R-:W-:Y:S01]  /*8430*/  SHF.L.U32 R55, R45, 0x10, RZ ;  /* 0x000000102d377819 */ /* 0x000fe200000006ff */
[----:B------:R-:W-:Y:S01]  /*8440*/  IMAD R10, R38, R10, RZ ;  /* 0x0000000a260a7224 */ /* 0x000fe200078e02ff */
[----:B------:R-:W-:Y:S01]  /*8450*/  PRMT R53, R46, 0x8880, RZ ;  /* 0x000088802e357816 */ /* 0x000fe200000000ff */
[----:B------:R-:W-:Y:S01]  /*8460*/  IMAD R9, R2, R40, R9 ;  /* 0x0000002802097224 */ /* 0x000fe200078e0209 */
[----:B------:R-:W-:Y:S01]  /*8470*/  SHF.R.S32.HI R45, RZ, 0x18, R45 ;  /* 0x00000018ff2d7819 */ /* 0x000fe2000001142d */
[----:B------:R-:W-:Y:S01]  /*8480*/  IMAD R0, R38, R20, RZ ;  /* 0x0000001426007224 */ /* 0x000fe200078e02ff */
[----:B------:R-:W-:Y:S01]  /*8490*/  SHF.L.U32 R52, R46, 0x10, RZ ;  /* 0x000000102e347819 */ /* 0x000fe200000006ff */
[C---:B------:R-:W-:Y:S01]  /*84a0*/  IMAD R11, R38.reuse, R11, RZ ;  /* 0x0000000b260b7224 */ /* 0x040fe200078e02ff */
[C---:B------:R-:W-:Y:S01]  /*84b0*/  PRMT R50, R47.reuse, 0x8880, RZ ;  /* 0x000088802f327816 */ /* 0x040fe200000000ff */
[C---:B------:R-:W-:Y:S01]  /*84c0*/  IMAD R2, R38.reuse, R21, RZ ;  /* 0x0000001526027224 */ /* 0x040fe200078e02ff */
[----:B------:R-:W-:Y:S01]  /*84d0*/  SHF.R.S32.HI R46, RZ, 0x18, R46 ;  /* 0x00000018ff2e7819 */ /* 0x000fe2000001142e */
[C---:B------:R-:W-:Y:S01]  /*84e0*/  IMAD R20, R38.reuse, R24, RZ ;  /* 0x0000001826147224 */ /* 0x040fe200078e02ff */
[----:B------:R-:W-:Y:S01]  /*84f0*/  SHF.L.U32 R49, R47, 0x10, RZ ;  /* 0x000000102f317819 */ /* 0x000fe200000006ff */
[C---:B------:R-:W-:Y:S01]  /*8500*/  IMAD R21, R38.reuse, R25, RZ ;  /* 0x0000001926157224 */ /* 0x040fe200078e02ff */
[----:B------:R-:W-:Y:S01]  /*8510*/  SHF.R.S32.HI R47, RZ, 0x18, R47 ;  /* 0x00000018ff2f7819 */ /* 0x000fe2000001142f */
[----:B------:R-:W-:Y:S01]  /*8520*/  IMAD R24, R38, R28, RZ ;  /* 0x0000001c26187224 */ /* 0x000fe200078e02ff */
[----:B------:R-:W-:Y:S01]  /*8530*/  SHF.L.U32 R57, R44, 0x8, RZ ;  /* 0x000000082c397819 */ /* 0x000fe200000006ff */
[----:B------:R-:W-:Y:S01]  /*8540*/  IMAD R10, R3, R40, R10 ;  /* 0x00000028030a7224 */ /* 0x000fe200078e020a */
[----:B------:R-:W-:Y:S01]  /*8550*/  SHF.R.S32.HI R44, RZ, 0x18, R44 ;  /* 0x00000018ff2c7819 */ /* 0x000fe2000001142c */
[----:B------:R-:W-:Y:S01]  /*8560*/  IMAD R12, R38, R12, RZ ;  /* 0x0000000c260c7224 */ /* 0x000fe200078e02ff */
[----:B------:R-:W-:Y:S01]  /*8570*/  IADD3 R36, PT, PT, R36, 0x1, RZ ;  /* 0x0000000124247810 */ /* 0x000fe20007ffe0ff */
[C---:B------:R-:W-:Y:S02]  /*8580*/  IMAD R25, R38.reuse, R29, RZ ;  /* 0x0000001d26197224 */ /* 0x040fe400078e02ff */
[C---:B------:R-:W-:Y:S01]  /*8590*/  IMAD R28, R38.reuse, R32, RZ ;  /* 0x00000020261c7224 */ /* 0x040fe200078e02ff */
[----:B------:R-:W-:Y:S01]  /*85a0*/  SHF.R.S32.HI R32, RZ, 0x18, R64 ;  /* 0x00000018ff207819 */ /* 0x000fe20000011440 */
[C---:B------:R-:W-:Y:S01]  /*85b0*/  IMAD R29, R38.reuse, R33, RZ ;  /* 0x00000021261d7224 */ /* 0x040fe200078e02ff */
[----:B------:R-:W-:Y:S01]  /*85c0*/  I2IP.S8.S32.SAT R33, R7, R6, RZ ;  /* 0x0000000607217239 */ /* 0x000fe200000014ff */
[----:B------:R-:W-:Y:S01]  /*85d0*/  IMAD R11, R41, R40, R11 ;  /* 0x00000028290b7224 */ /* 0x000fe200078e020b */
[----:B------:R-:W-:Y:S01]  /*85e0*/  SHF.R.S32.HI R6, RZ, 0x18, R63 ;  /* 0x00000018ff067819 */ /* 0x000fe2000001143f */
[C---:B------:R-:W-:Y:S01]  /*85f0*/  IMAD R13, R38.reuse, R13, RZ ;  /* 0x0000000d260d7224 */ /* 0x040fe200078e02ff */
[----:B------:R-:W-:Y:S01]  /*8600*/  MOV R7, R62 ;  /* 0x0000003e00077202 */ /* 0x000fe20000000f00 */
[C---:B------:R-:W-:Y:S02]  /*8610*/  IMAD R14, R38.reuse, R14, RZ ;  /* 0x0000000e260e7224 */ /* 0x040fe400078e02ff */
[C---:B------:R-:W-:Y:S02]  /*8620*/  IMAD R3, R38.reuse, R22, RZ ;  /* 0x0000001626037224 */ /* 0x040fe400078e02ff */
[----:B------:R-:W-:Y:S02]  /*8630*/  IMAD R12, R39, R40, R12 ;  /* 0x00000028270c7224 */ /* 0x000fe400078e020c */
[C---:B------:R-:W-:Y:S02]  /*8640*/  IMAD R22, R38.reuse, R26, RZ ;  /* 0x0000001a26167224 */ /* 0x040fe400078e02ff */
[C---:B------:R-:W-:Y:S02]  /*8650*/  IMAD R15, R38.reuse, R15, RZ ;  /* 0x0000000f260f7224 */ /* 0x040fe400078e02ff */
[----:B------:R-:W-:Y:S02]  /*8660*/  IMAD R26, R38, R30, RZ ;  /* 0x0000001e261a7224 */ /* 0x000fe400078e02ff */
[----:B------:R-:W-:Y:S02]  /*8670*/  IMAD R13, R32, R40, R13 ;  /* 0x00000028200d7224 */ /* 0x000fe400078e020d */
[C---:B------:R-:W-:Y:S01]  /*8680*/  IMAD R30, R38.reuse, R34, RZ ;  /* 0x00000022261e7224 */ /* 0x040fe200078e02ff */
[----:B------:R-:W-:Y:S01]  /*8690*/  I2IP.S8.S32.SAT R34, R11, R10, RZ ;  /* 0x0000000a0b227239 */ /* 0x000fe200000014ff */
[----:B------:R-:W-:Y:S01]  /*86a0*/  IMAD R16, R38, R16, RZ ;  /* 0x0000001026107224 */ /* 0x000fe200078e02ff */
[----:B------:R-:W-:Y:S01]  /*86b0*/  SHF.R.S32.HI R10, RZ, 0x18, R61 ;  /* 0x00000018ff0a7819 */ /* 0x000fe2000001143d */
[----:B------:R-:W-:Y:S01]  /*86c0*/  IMAD R14, R6, R40, R14 ;  /* 0x00000028060e7224 */ /* 0x000fe200078e020e */
[----:B------:R-:W-:Y:S01]  /*86d0*/  I2IP.S8.S32.SAT R61, R9, R8, R34 ;  /* 0x00000008093d7239 */ /* 0x000fe20000001422 */
[----:B------:R-:W-:Y:S01]  /*86e0*/  IMAD R17, R38, R17, RZ ;  /* 0x0000001126117224 */ /* 0x000fe200078e02ff */
[----:B------:R-:W-:Y:S01]  /*86f0*/  SHF.R.S32.HI R11, RZ, 0x18, R60 ;  /* 0x00000018ff0b7819 */ /* 0x000fe2000001143c */
[----:B------:R-:W-:Y:S01]  /*8700*/  IMAD R15, R42, R40, R15 ;  /* 0x000000282a0f7224 */ /* 0x000fe200078e020f */
[----:B------:R-:W-:Y:S01]  /*8710*/  I2IP.S8.S32.SAT R60, R5, R4, R33 ;  /* 0x00000004053c7239 */ /* 0x000fe20000001421 */
[C---:B------:R-:W-:Y:S01]  /*8720*/  IMAD R18, R38.reuse, R18, RZ ;  /* 0x0000001226127224 */ /* 0x040fe200078e02ff */
[----:B------:R-:W-:Y:S01]  /*8730*/  SHF.R.S32.HI R5, RZ, 0x18, R58 ;  /* 0x00000018ff057819 */ /* 0x000fe2000001143a */
[----:B------:R-:W-:Y:S01]  /*8740*/  IMAD R16, R7, R40, R16 ;  /* 0x0000002807107224 */ /* 0x000fe200078e0210 */
[----:B------:R-:W-:Y:S01]  /*8750*/  I2IP.S8.S32.SAT R14, R15, R14, RZ ;  /* 0x0000000e0f0e7239 */ /* 0x000fe200000014ff */
[----:B------:R-:W-:Y:S01]  /*8760*/  IMAD R19, R38, R19, RZ ;  /* 0x0000001326137224 */ /* 0x000fe200078e02ff */
[----:B------:R-:W-:Y:S01]  /*8770*/  SHF.R.S32.HI R7, RZ, 0x18, R48 ;  /* 0x00000018ff077819 */ /* 0x000fe20000011430 */
[----:B------:R-:W-:Y:S01]  /*8780*/  IMAD R17, R10, R40, R17 ;  /* 0x000000280a117224 */ /* 0x000fe200078e0211 */
[----:B------:R-:W-:Y:S01]  /*8790*/  I2IP.S8.S32.SAT R62, R13, R12, R14 ;  /* 0x0000000c0d3e7239 */ /* 0x000fe2000000140e */
[-C--:B------:R-:W-:Y:S01]  /*87a0*/  IMAD R18, R11, R40.reuse, R18 ;  /* 0x000000280b127224 */ /* 0x080fe200078e0212 */
[----:B------:R-:W-:Y:S01]  /*87b0*/  SHF.R.S32.HI R6, RZ, 0x18, R57 ;  /* 0x00000018ff067819 */ /* 0x000fe20000011439 */
[----:B------:R-:W-:Y:S02]  /*87c0*/  IMAD.MOV.U32 R4, RZ, RZ, R59 ;  /* 0x000000ffff047224 */ /* 0x000fe400078e003b */
[-C--:B------:R-:W-:Y:S02]  /*87d0*/  IMAD R19, R43, R40.reuse, R19 ;  /* 0x000000282b137224 */ /* 0x080fe400078e0213 */
[----:B------:R-:W-:Y:S01]  /*87e0*/  IMAD R0, R4, R40, R0 ;  /* 0x0000002804007224 */ /* 0x000fe200078e0200 */
[----:B------:R-:W-:Y:S01]  /*87f0*/  MOV R4, R56 ;  /* 0x0000003800047202 */ /* 0x000fe20000000f00 */
[----:B------:R-:W-:Y:S01]  /*8800*/  IMAD R23, R38, R23, RZ ;  /* 0x0000001726177224 */ /* 0x000fe200078e02ff */
[----:B------:R-:W-:Y:S01]  /*8810*/  I2IP.S8.S32.SAT R18, R19, R18, RZ ;  /* 0x0000001213127239 */ /* 0x000fe200000014ff */
[-C--:B------:R-:W-:Y:S01]  /*8820*/  IMAD R2, R5, R40.reuse, R2 ;  /* 0x0000002805027224 */ /* 0x080fe200078e0202 */
[----:B------:R-:W-:Y:S01]  /*8830*/  SHF.R.S32.HI R5, RZ, 0x18, R55 ;  /* 0x00000018ff057819 */ /* 0x000fe20000011437 */
[----:B------:R-:W-:Y:S01]  /*8840*/  IMAD R3, R6, R40, R3 ;  /* 0x0000002806037224 */ /* 0x000fe200078e0203 */
[----:B------:R-:W-:Y:S01]  /*8850*/  I2IP.S8.S32.SAT R63, R17, R16, R18 ;  /* 0x00000010113f7239 */ /* 0x000fe20000001412 */
[-C--:B------:R-:W-:Y:S01]  /*8860*/  IMAD R23, R44, R40.reuse, R23 ;  /* 0x000000282c177224 */ /* 0x080fe200078e0217 */
[----:B------:R-:W-:Y:S01]  /*8870*/  SHF.R.S32.HI R6, RZ, 0x18, R54 ;  /* 0x00000018ff067819 */ /* 0x000fe20000011436 */
[-C--:B------:R-:W-:Y:S01]  /*8880*/  IMAD R20, R4, R40.reuse, R20 ;  /* 0x0000002804147224 */ /* 0x080fe200078e0214 */
[----:B------:R-:W-:Y:S01]  /*8890*/  MOV R4, R53 ;  /* 0x0000003500047202 */ /* 0x000fe20000000f00 */
[----:B------:R1:W-:Y:S01]  /*88a0*/  STS.128 [R69+UR44+0x3400], R60 ;  /* 0x0034003c45007988 */ /* 0x0003e20008000c2c */
[----:B------:R-:W-:Y:S01]  /*88b0*/  IMAD R27, R38, R27, RZ ;  /* 0x0000001b261b7224 */ /* 0x000fe200078e02ff */
[----:B------:R-:W-:Y:S01]  /*88c0*/  I2IP.S8.S32.SAT R3, R23, R3, RZ ;  /* 0x0000000317037239 */ /* 0x000fe200000014ff */
[-C--:B------:R-:W-:Y:S01]  /*88d0*/  IMAD R21, R5, R40.reuse, R21 ;  /* 0x0000002805157224 */ /* 0x080fe200078e0215 */
[----:B------:R-:W-:Y:S01]  /*88e0*/  SHF.R.S32.HI R5, RZ, 0x18, R52 ;  /* 0x00000018ff057819 */ /* 0x000fe20000011434 */
[-C--:B------:R-:W-:Y:S01]  /*88f0*/  IMAD R22, R6, R40.reuse, R22 ;  /* 0x0000002806167224 */ /* 0x080fe200078e0216 */
[----:B------:R-:W-:Y:S01]  /*8900*/  SHF.R.S32.HI R6, RZ, 0x18, R49 ;  /* 0x00000018ff067819 */ /* 0x000fe20000011431 */
[-C--:B------:R-:W-:Y:S02]  /*8910*/  IMAD R27, R45, R40.reuse, R27 ;  /* 0x000000282d1b7224 */ /* 0x080fe400078e021b */
[-C--:B------:R-:W-:Y:S01]  /*8920*/  IMAD R24, R4, R40.reuse, R24 ;  /* 0x0000002804187224 */ /* 0x080fe200078e0218 */
[----:B------:R-:W-:Y:S01]  /*8930*/  SHF.R.S32.HI R4, RZ, 0x18, R51 ;  /* 0x00000018ff047819 */ /* 0x000fe20000011433 */
[----:B------:R-:W-:Y:S01]  /*8940*/  IMAD R25, R5, R40, R25 ;  /* 0x0000002805197224 */ /* 0x000fe200078e0219 */
[----:B------:R-:W-:Y:S01]  /*8950*/  MOV R5, R50 ;  /* 0x0000003200057202 */ /* 0x000fe20000000f00 */
[----:B------:R-:W-:Y:S02]  /*8960*/  IMAD R31, R38, R31, RZ ;  /* 0x0000001f261f7224 */ /* 0x000fe400078e02ff */
[----:B------:R-:W-:Y:S01]  /*8970*/  IMAD R26, R4, R40, R26 ;  /* 0x00000028041a7224 */ /* 0x000fe200078e021a */
[----:B------:R-:W-:Y:S01]  /*8980*/  I2IP.S8.S32.SAT R4, R2, R0, R3 ;  /* 0x0000000002047239 */ /* 0x000fe20000001403 */
[-C--:B------:R-:W-:Y:S02]  /*8990*/  IMAD R31, R46, R40.reuse, R31 ;  /* 0x000000282e1f7224 */ /* 0x080fe400078e021f */
[----:B------:R-:W-:Y:S01]  /*89a0*/  IMAD R28, R5, R40, R28 ;  /* 0x00000028051c7224 */ /* 0x000fe200078e021c */
[----:B------:R-:W-:Y:S01]  /*89b0*/  I2IP.S8.S32.SAT R5, R27, R22, RZ ;  /* 0x000000161b057239 */ /* 0x000fe200000014ff */
[----:B------:R-:W-:Y:S01]  /*89c0*/  IMAD R29, R6, R40, R29 ;  /* 0x00000028061d7224 */ /* 0x000fe200078e021d */
[----:B------:R-:W-:Y:S01]  /*89d0*/  I2IP.S8.S32.SAT R6, R31, R26, RZ ;  /* 0x0000001a1f067239 */ /* 0x000fe200000014ff */
[----:B------:R-:W-:Y:S01]  /*89e0*/  IMAD R35, R38, R35, RZ ;  /* 0x0000002326237224 */ /* 0x000fe200078e02ff */
[----:B------:R-:W-:Y:S01]  /*89f0*/  I2IP.S8.S32.SAT R5, R21, R20, R5 ;  /* 0x0000001415057239 */ /* 0x000fe20000001405 */
[----:B------:R-:W-:Y:S01]  /*8a00*/  IMAD R30, R7, R40, R30 ;  /* 0x00000028071e7224 */ /* 0x000fe200078e021e */
[----:B------:R-:W-:Y:S01]  /*8a10*/  I2IP.S8.S32.SAT R6, R25, R24, R6 ;  /* 0x0000001819067239 */ /* 0x000fe20000001406 */
[----:B------:R-:W-:Y:S05]  /*8a20*/  IMAD R35, R47, R40, R35 ;  /* 0x000000282f237224 */ /* 0x000fea00078e0223 */
[----:B------:R-:W-:Y:S04]  /*8a30*/  I2IP.S8.S32.SAT R7, R35, R30, RZ ;  /* 0x0000001e23077239 */ /* 0x000fe800000014ff */
[----:B------:R-:W-:Y:S05]  /*8a40*/  I2IP.S8.S32.SAT R7, R29, R28, R7 ;  /* 0x0000001c1d077239 */ /* 0x000fea0000001407 */
        /* <DEDUP_REMOVED lines=10> */
[----:B------:R-:W-:Y:S02]  /*8af0*/  UIADD3 UR9, UPT, UPT, UR49, 0x40, URZ ;  /* 0x0000004031097890 */ /* 0x000fe4000fffe0ff */
[----:B------:R-:W-:Y:S01]  /*8b00*/  UIADD3 UR8, UPT, UPT, UR44, 0x3400, URZ ;  /* 0x000034002c087890 */ /* 0x000fe2000fffe0ff */
[----:B------:R-:W-:Y:S01]  /*8b10*/  UMOV UR10, UR50 ;  /* 0x00000032000a7c82 */ /* 0x000fe20008000000 */
[----:B------:R-:W-:Y:S01]  /*8b20*/  UMOV UR11, UR36 ;  /* 0x00000024000b7c82 */ /* 0x000fe20008000000 */
[----:B--2---:R-:W-:Y:S04]  /*8b30*/  UIADD3 UR4, UP0, UPT, UR6, 0x680, URZ ;  /* 0x0000068006047890 */ /* 0x004fe8000ff1e0ff */
[----:B------:R-:W-:Y:S09]  /*8b40*/  UIADD3.X UR5, UPT, UPT, URZ, UR7, URZ, UP0, !UPT ;  /* 0x00000007ff057290 */ /* 0x000ff200087fe4ff */
[----:B------:R2:W-:Y:S01]  /*8b50*/  UTMASTG.3D [UR8], [UR4] ;  /* 0x00000008040073b5 */ /* 0x0005e20008010000 */
[----:B------:R0:W-:Y:S01]  /*8b60*/  UTMACMDFLUSH ;  /* 0x00000000000079b7 */ /* 0x0001e20000000000 */
[----:B--2---:R-:W-:Y:S04]  /*8b70*/  DEPBAR.LE SB0, 0x1 ;  /* 0x000080400000791a */ /* 0x004fe80000000000 */
.L_x_141:
[----:B------:R-:W-:Y:S05]  /*8b80*/  BSYNC.RECONVERGENT B0 ;  /* 0x0000000000007941 */ /* 0x000fea0003800200 */
.L_x_140:
[----:B------:R-:W-:Y:S01]  /*8b90*/  R2UR UR4, R76 ;  /* 0x000000004c0472ca */ /* 0x000fe200000e0000 */
[----:B------:R-:W-:Y:S01]  /*8ba0*/  BAR.SYNC.DEFER_BLOCKING 0x1, 0x80 ;  /* 0x0042000000007b1d */ /* 0x000fe20000010000 */
[----:B------:R-:W-:Y:S01]  /*8bb0*/  ISETP.NE.AND P0, PT, R78, 0x2, PT ;  /* 0x000000024e00780c */ /* 0x000fe20003f05270 */
[----:B------:R-:W-:Y:S01]  /*8bc0*/  UISETP.NE.AND UP0, UPT, UR46, URZ, UPT ;  /* 0x000000ff2e00728c */ /* 0x000fe2000bf05270 */
[----:B------:R-:W-:Y:S01]  /*8bd0*/  ISETP.NE.AND P1, PT, R36, 0x4, PT ;  /* 0x000000042400780c */ /* 0x000fe20003f25270 */
[----:B------:R-:W-:Y:S01]  /*8be0*/  UIADD3 UR26, UPT, UPT, UR37, UR63, URZ ;  /* 0x0000003f251a7290 */ /* 0x000fe2000fffe0ff */
[----:B------:R-:W-:Y:S02]  /*8bf0*/  SEL R2, RZ, 0x1, P0 ;  /* 0x00000001ff027807 */ /* 0x000fe40000000000 */
[----:B------:R-:W-:Y:S02]  /*8c00*/  SEL R0, RZ, 0x1, P1 ;  /* 0x00000001ff007807 */ /* 0x000fe40000800000 */
[----:B------:R-:W-:Y:S02]  /*8c10*/  LOP3.LUT R82, R82, R2, RZ, 0x3c, !PT ;  /* 0x0000000252527212 */ /* 0x000fe400078e3cff */
[----:B------:R-:W-:Y:S01]  /*8c20*/  LOP3.LUT R83, R83, R0, RZ, 0x3c, !PT ;  /* 0x0000000053537212 */ /* 0x000fe200078e3cff */
[----:B------:R-:W-:Y:S01]  /*8c30*/  UIADD3 UR20, UPT, UPT, UR38, UR4, URZ ;  /* 0x0000000426147290 */ /* 0x000fe2000fffe0ff */
[----:B------:R-:W-:Y:S02]  /*8c40*/  SEL R78, R78, RZ, P0 ;  /* 0x000000ff4e4e7207 */ /* 0x000fe40000000000 */
[----:B------:R-:W-:Y:S01]  /*8c50*/  SEL R36, R36, RZ, P1 ;  /* 0x000000ff24247207 */ /* 0x000fe20000800000 */
[----:B------:R-:W-:Y:S01]  /*8c60*/  UMOV UR36, UR59 ;  /* 0x0000003b00247c82 */ /* 0x000fe20008000000 */
[----:B------:R-:W-:Y:S07]  /*8c70*/  BRA.U UP0, `(.L_x_142) ;  /* 0xffffffd500787547 */ /* 0x000fee000b83ffff */
[----:B------:R-:W-:Y:S05]  /*8c80*/  EXIT ;  /* 0x000000000000794d */ /* 0x000fea0003800000 */
.L_x_25:
[----:B---3--:R3:W4:Y:S02]  /*8c90*/  SYNCS.PHASECHK.TRANS64.TRYWAIT P0, [R0+URZ+0x2c0], R2 ;  /* 0x0002c002000075a7 */ /* 0x00872400080011ff */
[----:B----4-:R-:W-:Y:S05]  /*8ca0*/  @!P0 NANOSLEEP.SYNCS 0x989680 ;  /* 0x009896800000895d */ /* 0x010fea0003900000 */
[----:B------:R-:W4:Y:S02]  /*8cb0*/  @!P0 SYNCS.PHASECHK.TRANS64 P0, [R0+URZ+0x2c0], R2 ;  /* 0x0002c002000085a7 */ /* 0x000f2400080010ff */
[----:B----4-:R-:W-:Y:S05]  /*8cc0*/  @!P0 BRA `(.L_x_25) ;  /* 0xfffffffc00f08947 */ /* 0x010fea000383ffff */
[----:B------:R-:W-:Y:S05]  /*8cd0*/  BRA `(.L_x_143) ;  /* 0xffffff8c00d07947 */ /* 0x000fea000383ffff */
.L_x_28:
[----:B--2---:R-:W-:-:S07]  /*8ce0*/  MOV R0, UR33 ;  /* 0x0000002100007c02 */ /* 0x004fce0008000f00 */
.L_x_144:
[----:B--2---:R2:W3:Y:S02]  /*8cf0*/  SYNCS.PHASECHK.TRANS64.TRYWAIT P0, [R0+URZ+0x110], R3 ;  /* 0x00011003000075a7 */ /* 0x0044e400080011ff */
[----:B---3--:R-:W-:Y:S05]  /*8d00*/  @!P0 NANOSLEEP.SYNCS 0x989680 ;  /* 0x009896800000895d */ /* 0x008fea0003900000 */
[----:B------:R-:W3:Y:S02]  /*8d10*/  @!P0 SYNCS.PHASECHK.TRANS64 P0, [R0+URZ+0x110], R3 ;  /* 0x00011003000085a7 */ /* 0x000ee400080010ff */
[----:B---3--:R-:W-:Y:S05]  /*8d20*/  @!P0 BRA `(.L_x_144) ;  /* 0xfffffffc00f08947 */ /* 0x008fea000383ffff */
[----:B------:R-:W-:Y:S05]  /*8d30*/  BRA `(.L_x_27) ;  /* 0xffffff9000187947 */ /* 0x000fea000383ffff */
.L_x_35:
[----:B-1----:R-:W-:-:S07]  /*8d40*/  MOV R0, UR17 ;  /* 0x0000001100007c02 */ /* 0x002fce0008000f00 */
.L_x_145:
[----:B-1----:R1:W2:Y:S02]  /*8d50*/  SYNCS.PHASECHK.TRANS64.TRYWAIT P0, [R0+URZ+0x110], R3 ;  /* 0x00011003000075a7 */ /* 0x0022a400080011ff */
[----:B--2---:R-:W-:Y:S05]  /*8d60*/  @!P0 NANOSLEEP.SYNCS 0x989680 ;  /* 0x009896800000895d */ /* 0x004fea0003900000 */
[----:B------:R-:W2:Y:S02]  /*8d70*/  @!P0 SYNCS.PHASECHK.TRANS64 P0, [R0+URZ+0x110], R3 ;  /* 0x00011003000085a7 */ /* 0x000ea400080010ff */
[----:B--2---:R-:W-:Y:S05]  /*8d80*/  @!P0 BRA `(.L_x_145) ;  /* 0xfffffffc00f08947 */ /* 0x004fea000383ffff */
[----:B------:R-:W-:Y:S05]  /*8d90*/  BRA `(.L_x_34) ;  /* 0xffffff9000d47947 */ /* 0x000fea000383ffff */
.L_x_40:
[----:B-1----:R1:W2:Y:S02]  /*8da0*/  SYNCS.PHASECHK.TRANS64.TRYWAIT P0, [R3+URZ+0x250], R0 ;  /* 0x00025000030075a7 */ /* 0x0022a400080011ff */
[----:B--2---:R-:W-:Y:S05]  /*8db0*/  @!P0 NANOSLEEP.SYNCS 0x989680 ;  /* 0x009896800000895d */ /* 0x004fea0003900000 */
[----:B------:R-:W2:Y:S02]  /*8dc0*/  @!P0 SYNCS.PHASECHK.TRANS64 P0, [R3+URZ+0x250], R0 ;  /* 0x00025000030085a7 */ /* 0x000ea400080010ff */
[----:B--2---:R-:W-:Y:S05]  /*8dd0*/  @!P0 BRA `(.L_x_40) ;  /* 0xfffffffc00f08947 */ /* 0x004fea000383ffff */
[----:B------:R-:W-:Y:S05]  /*8de0*/  BRA `(.L_x_146) ;  /* 0xffffff9400787947 */ /* 0x000fea000383ffff */
.L_x_44:
[----:B------:R-:W-:-:S07]  /*8df0*/  MOV R0, UR4 ;  /* 0x0000000400007c02 */ /* 0x000fce0008000f00 */
.L_x_147:
[----:B-1----:R1:W2:Y:S02]  /*8e00*/  SYNCS.PHASECHK.TRANS64.TRYWAIT P0, [R0+URZ], R2 ;  /* 0x00000002000075a7 */ /* 0x0022a400080011ff */
[----:B--2---:R-:W-:Y:S05]  /*8e10*/  @!P0 NANOSLEEP.SYNCS 0x989680 ;  /* 0x009896800000895d */ /* 0x004fea0003900000 */
[----:B------:R-:W2:Y:S02]  /*8e20*/  @!P0 SYNCS.PHASECHK.TRANS64 P0, [R0+URZ], R2 ;  /* 0x00000002000085a7 */ /* 0x000ea400080010ff */
[----:B--2---:R-:W-:Y:S05]  /*8e30*/  @!P0 BRA `(.L_x_147) ;  /* 0xfffffffc00f08947 */ /* 0x004fea000383ffff */
[----:B------:R-:W-:Y:S05]  /*8e40*/  BRA `(.L_x_148) ;  /* 0xffffff9c00207947 */ /* 0x000fea000383ffff */
.L_x_45:
[----:B------:R-:W-:-:S07]  /*8e50*/  MOV R0, UR5 ;  /* 0x0000000500007c02 */ /* 0x000fce0008000f00 */
.L_x_149:
[----:B-1----:R1:W2:Y:S02]  /*8e60*/  SYNCS.PHASECHK.TRANS64.TRYWAIT P0, [R0+URZ], R3 ;  /* 0x00000003000075a7 */ /* 0x0022a400080011ff */
[----:B--2---:R-:W-:Y:S05]  /*8e70*/  @!P0 NANOSLEEP.SYNCS 0x989680 ;  /* 0x009896800000895d */ /* 0x004fea0003900000 */
[----:B------:R-:W2:Y:S02]  /*8e80*/  @!P0 SYNCS.PHASECHK.TRANS64 P0, [R0+URZ], R3 ;  /* 0x00000003000085a7 */ /* 0x000ea400080010ff */
[----:B--2---:R-:W-:Y:S05]  /*8e90*/  @!P0 BRA `(.L_x_149) ;  /* 0xfffffffc00f08947 */ /* 0x004fea000383ffff */
[----:B------:R-:W-:Y:S05]  /*8ea0*/  BRA `(.L_x_150) ;  /* 0xffffff9c002c7947 */ /* 0x000fea000383ffff */
.L_x_46:
[----:B------:R-:W-:-:S07]  /*8eb0*/  MOV R0, UR5 ;  /* 0x0000000500007c02 */ /* 0x000fce0008000f00 */
.L_x_151:
[----:B-1----:R1:W2:Y:S02]  /*8ec0*/  SYNCS.PHASECHK.TRANS64.TRYWAIT P0, [R0+URZ], R3 ;  /* 0x00000003000075a7 */ /* 0x0022a400080011ff */
[----:B--2---:R-:W-:Y:S05]  /*8ed0*/  @!P0 NANOSLEEP.SYNCS 0x989680 ;  /* 0x009896800000895d */ /* 0x004fea0003900000 */
[----:B------:R-:W2:Y:S02]  /*8ee0*/  @!P0 SYNCS.PHASECHK.TRANS64 P0, [R0+URZ], R3 ;  /* 0x00000003000085a7 */ /* 0x000ea400080010ff */
[----:B--2---:R-:W-:Y:S05]  /*8ef0*/  @!P0 BRA `(.L_x_151) ;  /* 0xfffffffc00f08947 */ /* 0x004fea000383ffff */
[----:B------:R-:W-:Y:S05]  /*8f00*/  BRA `(.L_x_152) ;  /* 0xffffff9c00387947 */ /* 0x000fea000383ffff */
.L_x_47:
[----:B------:R-:W-:-:S07]  /*8f10*/  MOV R0, UR5 ;  /* 0x0000000500007c02 */ /* 0x000fce0008000f00 */
.L_x_153:
[----:B-1----:R1:W2:Y:S02]  /*8f20*/  SYNCS.PHASECHK.TRANS64.TRYWAIT P0, [R0+URZ], R3 ;  /* 0x00000003000075a7 */ /* 0x0022a400080011ff */
[----:B--2---:R-:W-:Y:S05]  /*8f30*/  @!P0 NANOSLEEP.SYNCS 0x989680 ;  /* 0x009896800000895d */ /* 0x004fea0003900000 */
[----:B------:R-:W2:Y:S02]  /*8f40*/  @!P0 SYNCS.PHASECHK.TRANS64 P0, [R0+URZ], R3 ;  /* 0x00000003000085a7 */ /* 0x000ea400080010ff */
[----:B--2---:R-:W-:Y:S05]  /*8f50*/  @!P0 BRA `(.L_x_153) ;  /* 0xfffffffc00f08947 */ /* 0x004fea000383ffff */
[----:B------:R-:W-:Y:S05]  /*8f60*/  BRA `(.L_x_154) ;  /* 0xffffff9c00447947 */ /* 0x000fea000383ffff */
.L_x_48:
[----:B------:R-:W-:-:S07]  /*8f70*/  MOV R0, UR5 ;  /* 0x0000000500007c02 */ /* 0x000fce0008000f00 */
.L_x_155:
[----:B-1----:R1:W2:Y:S02]  /*8f80*/  SYNCS.PHASECHK.TRANS64.TRYWAIT P0, [R0+URZ], R3 ;  /* 0x00000003000075a7 */ /* 0x0022a400080011ff */
[----:B--2---:R-:W-:Y:S05]  /*8f90*/  @!P0 NANOSLEEP.SYNCS 0x989680 ;  /* 0x009896800000895d */ /* 0x004fea0003900000 */
[----:B------:R-:W2:Y:S02]  /*8fa0*/  @!P0 SYNCS.PHASECHK.TRANS64 P0, [R0+URZ], R3 ;  /* 0x00000003000085a7 */ /* 0x000ea400080010ff */
[----:B--2---:R-:W-:Y:S05]  /*8fb0*/  @!P0 BRA `(.L_x_155) ;  /* 0xfffffffc00f08947 */ /* 0x004fea000383ffff */
[----:B------:R-:W-:Y:S05]  /*8fc0*/  BRA `(.L_x_156) ;  /* 0xffffff9c00507947 */ /* 0x000fea000383ffff */
.L_x_49:
[----:B------:R-:W-:-:S07]  /*8fd0*/  MOV R0, UR5 ;  /* 0x0000000500007c02 */ /* 0x000fce0008000f00 */
.L_x_157:
[----:B-1----:R1:W2:Y:S02]  /*8fe0*/  SYNCS.PHASECHK.TRANS64.TRYWAIT P0, [R0+URZ], R3 ;  /* 0x00000003000075a7 */ /* 0x0022a400080011ff */
[----:B--2---:R-:W-:Y:S05]  /*8ff0*/  @!P0 NANOSLEEP.SYNCS 0x989680 ;  /* 0x009896800000895d */ /* 0x004fea0003900000 */
[----:B------:R-:W2:Y:S02]  /*9000*/  @!P0 SYNCS.PHASECHK.TRANS64 P0, [R0+URZ], R3 ;  /* 0x00000003000085a7 */ /* 0x000ea400080010ff */
[----:B--2---:R-:W-:Y:S05]  /*9010*/  @!P0 BRA `(.L_x_157) ;  /* 0xfffffffc00f08947 */ /* 0x004fea000383ffff */
[----:B------:R-:W-:Y:S05]  /*9020*/  BRA `(.L_x_158) ;  /* 0xffffff9c005c7947 */ /* 0x000fea000383ffff */
.L_x_50:
[----:B------:R-:W-:-:S07]  /*9030*/  MOV R0, UR5 ;  /* 0x0000000500007c02 */ /* 0x000fce0008000f00 */
.L_x_159:
[----:B-1----:R1:W2:Y:S02]  /*9040*/  SYNCS.PHASECHK.TRANS64.TRYWAIT P0, [R0+URZ], R3 ;  /* 0x00000003000075a7 */ /* 0x0022a400080011ff */
[----:B--2---:R-:W-:Y:S05]  /*9050*/  @!P0 NANOSLEEP.SYNCS 0x989680 ;  /* 0x009896800000895d */ /* 0x004fea0003900000 */
[----:B------:R-:W2:Y:S02]  /*9060*/  @!P0 SYNCS.PHASECHK.TRANS64 P0, [R0+URZ], R3 ;  /* 0x00000003000085a7 */ /* 0x000ea400080010ff */
[----:B--2---:R-:W-:Y:S05]  /*9070*/  @!P0 BRA `(.L_x_159) ;  /* 0xfffffffc00f08947 */ /* 0x004fea000383ffff */
[----:B------:R-:W-:Y:S05]  /*9080*/  BRA `(.L_x_160) ;  /* 0xffffff9c00687947 */ /* 0x000fea000383ffff */
.L_x_51:
[----:B------:R-:W-:-:S07]  /*9090*/  MOV R0, UR5 ;  /* 0x0000000500007c02 */ /* 0x000fce0008000f00 */
.L_x_161:
[----:B-1----:R1:W2:Y:S02]  /*90a0*/  SYNCS.PHASECHK.TRANS64.TRYWAIT P0, [R0+URZ], R3 ;  /* 0x00000003000075a7 */ /* 0x0022a400080011ff */
[----:B--2---:R-:W-:Y:S05]  /*90b0*/  @!P0 NANOSLEEP.SYNCS 0x989680 ;  /* 0x009896800000895d */ /* 0x004fea0003900000 */
[----:B------:R-:W2:Y:S02]  /*90c0*/  @!P0 SYNCS.PHASECHK.TRANS64 P0, [R0+URZ], R3 ;  /* 0x00000003000085a7 */ /* 0x000ea400080010ff */
[----:B--2---:R-:W-:Y:S05]  /*90d0*/  @!P0 BRA `(.L_x_161) ;  /* 0xfffffffc00f08947 */ /* 0x004fea000383ffff */
[----:B------:R-:W-:Y:S05]  /*90e0*/  BRA `(.L_x_162) ;  /* 0xffffff9c00747947 */ /* 0x000fea000383ffff */
.L_x_52:
[----:B------:R-:W-:-:S07]  /*90f0*/  MOV R0, UR5 ;  /* 0x0000000500007c02 */ /* 0x000fce0008000f00 */
.L_x_163:
[----:B-1----:R1:W2:Y:S02]  /*9100*/  SYNCS.PHASECHK.TRANS64.TRYWAIT P0, [R0+URZ], R3 ;  /* 0x00000003000075a7 */ /* 0x0022a400080011ff */
[----:B--2---:R-:W-:Y:S05]  /*9110*/  @!P0 NANOSLEEP.SYNCS 0x989680 ;  /* 0x009896800000895d */ /* 0x004fea0003900000 */
[----:B------:R-:W2:Y:S02]  /*9120*/  @!P0 SYNCS.PHASECHK.TRANS64 P0, [R0+URZ], R3 ;  /* 0x00000003000085a7 */ /* 0x000ea400080010ff */
[----:B--2---:R-:W-:Y:S05]  /*9130*/  @!P0 BRA `(.L_x_163) ;  /* 0xfffffffc00f08947 */ /* 0x004fea000383ffff */
[----:B------:R-:W-:Y:S05]  /*9140*/  BRA `(.L_x_164) ;  /* 0xffffff9c00807947 */ /* 0x000fea000383ffff */
.L_x_53:
[----:B------:R-:W-:-:S07]  /*9150*/  MOV R0, UR5 ;  /* 0x0000000500007c02 */ /* 0x000fce0008000f00 */
.L_x_165:
[----:B-1----:R1:W2:Y:S02]  /*9160*/  SYNCS.PHASECHK.TRANS64.TRYWAIT P0, [R0+URZ], R3 ;  /* 0x00000003000075a7 */ /* 0x0022a400080011ff */
[----:B--2---:R-:W-:Y:S05]  /*9170*/  @!P0 NANOSLEEP.SYNCS 0x989680 ;  /* 0x009896800000895d */ /* 0x004fea0003900000 */
[----:B------:R-:W2:Y:S02]  /*9180*/  @!P0 SYNCS.PHASECHK.TRANS64 P0, [R0+URZ], R3 ;  /* 0x00000003000085a7 */ /* 0x000ea400080010ff */
[----:B--2---:R-:W-:Y:S05]  /*9190*/  @!P0 BRA `(.L_x_165) ;  /* 0xfffffffc00f08947 */ /* 0x004fea000383ffff */
[----:B------:R-:W-:Y:S05]  /*91a0*/  BRA `(.L_x_166) ;  /* 0xffffff9c008c7947 */ /* 0x000fea000383ffff */
.L_x_54:
[----:B------:R-:W-:-:S07]  /*91b0*/  MOV R0, UR5 ;  /* 0x0000000500007c02 */ /* 0x000fce0008000f00 */
.L_x_167:
[----:B-1----:R1:W2:Y:S02]  /*91c0*/  SYNCS.PHASECHK.TRANS64.TRYWAIT P0, [R0+URZ], R3 ;  /* 0x00000003000075a7 */ /* 0x0022a400080011ff */
[----:B--2---:R-:W-:Y:S05]  /*91d0*/  @!P0 NANOSLEEP.SYNCS 0x989680 ;  /* 0x009896800000895d */ /* 0x004fea0003900000 */
[----:B------:R-:W2:Y:S02]  /*91e0*/  @!P0 SYNCS.PHASECHK.TRANS64 P0, [R0+URZ], R3 ;  /* 0x00000003000085a7 */ /* 0x000ea400080010ff */
[----:B--2---:R-:W-:Y:S05]  /*91f0*/  @!P0 BRA `(.L_x_167) ;  /* 0xfffffffc00f08947 */ /* 0x004fea000383ffff */
[----:B------:R-:W-:Y:S05]  /*9200*/  BRA `(.L_x_168) ;  /* 0xffffff9c00987947 */ /* 0x000fea000383ffff */
.L_x_55:
[----:B------:R-:W-:-:S07]  /*9210*/  MOV R0, UR5 ;  /* 0x0000000500007c02 */ /* 0x000fce0008000f00 */
.L_x_169:
[----:B-1----:R1:W2:Y:S02]  /*9220*/  SYNCS.PHASECHK.TRANS64.TRYWAIT P0, [R0+URZ], R3 ;  /* 0x00000003000075a7 */ /* 0x0022a400080011ff */
[----:B--2---:R-:W-:Y:S05]  /*9230*/  @!P0 NANOSLEEP.SYNCS 0x989680 ;  /* 0x009896800000895d */ /* 0x004fea0003900000 */
[----:B------:R-:W2:Y:S02]  /*9240*/  @!P0 SYNCS.PHASECHK.TRANS64 P0, [R0+URZ], R3 ;  /* 0x00000003000085a7 */ /* 0x000ea400080010ff */
[----:B--2---:R-:W-:Y:S05]  /*9250*/  @!P0 BRA `(.L_x_169) ;  /* 0xfffffffc00f08947 */ /* 0x004fea000383ffff */
[----:B------:R-:W-:Y:S05]  /*9260*/  BRA `(.L_x_170) ;  /* 0xffffff9c00a47947 */ /* 0x000fea000383ffff */
.L_x_56:
[----:B------:R-:W-:-:S07]  /*9270*/  MOV R0, UR5 ;  /* 0x0000000500007c02 */ /* 0x000fce0008000f00 */
.L_x_171:
[----:B-1----:R1:W2:Y:S02]  /*9280*/  SYNCS.PHASECHK.TRANS64.TRYWAIT P0, [R0+URZ], R3 ;  /* 0x00000003000075a7 */ /* 0x0022a400080011ff */
[----:B--2---:R-:W-:Y:S05]  /*9290*/  @!P0 NANOSLEEP.SYNCS 0x989680 ;  /* 0x009896800000895d */ /* 0x004fea0003900000 */
[----:B------:R-:W2:Y:S02]  /*92a0*/  @!P0 SYNCS.PHASECHK.TRANS64 P0, [R0+URZ], R3 ;  /* 0x00000003000085a7 */ /* 0x000ea400080010ff */
[----:B--2---:R-:W-:Y:S05]  /*92b0*/  @!P0 BRA `(.L_x_171) ;  /* 0xfffffffc00f08947 */ /* 0x004fea000383ffff */
[----:B------:R-:W-:Y:S05]  /*92c0*/  BRA `(.L_x_172) ;  /* 0xffffff9c00b07947 */ /* 0x000fea000383ffff */
.L_x_57:
[----:B------:R-:W-:-:S07]  /*92d0*/  MOV R0, UR5 ;  /* 0x0000000500007c02 */ /* 0x000fce0008000f00 */
.L_x_173:
[----:B-1----:R1:W2:Y:S02]  /*92e0*/  SYNCS.PHASECHK.TRANS64.TRYWAIT P0, [R0+URZ], R3 ;  /* 0x00000003000075a7 */ /* 0x0022a400080011ff */
[----:B--2---:R-:W-:Y:S05]  /*92f0*/  @!P0 NANOSLEEP.SYNCS 0x989680 ;  /* 0x009896800000895d */ /* 0x004fea0003900000 */
[----:B------:R-:W2:Y:S02]  /*9300*/  @!P0 SYNCS.PHASECHK.TRANS64 P0, [R0+URZ], R3 ;  /* 0x00000003000085a7 */ /* 0x000ea400080010ff */
[----:B--2---:R-:W-:Y:S05]  /*9310*/  @!P0 BRA `(.L_x_173) ;  /* 0xfffffffc00f08947 */ /* 0x004fea000383ffff */
[----:B------:R-:W-:Y:S05]  /*9320*/  BRA `(.L_x_174) ;  /* 0xffffff9c00bc7947 */ /* 0x000fea000383ffff */
.L_x_58:
[----:B------:R-:W-:-:S07]  /*9330*/  MOV R0, UR5 ;  /* 0x0000000500007c02 */ /* 0x000fce0008000f00 */
.L_x_175:
[----:B-1----:R1:W2:Y:S02]  /*9340*/  SYNCS.PHASECHK.TRANS64.TRYWAIT P0, [R0+URZ], R3 ;  /* 0x00000003000075a7 */ /* 0x0022a400080011ff */
[----:B--2---:R-:W-:Y:S05]  /*9350*/  @!P0 NANOSLEEP.SYNCS 0x989680 ;  /* 0x009896800000895d */ /* 0x004fea0003900000 */
[----:B------:R-:W2:Y:S02]  /*9360*/  @!P0 SYNCS.PHASECHK.TRANS64 P0, [R0+URZ], R3 ;  /* 0x00000003000085a7 */ /* 0x000ea400080010ff */
[----:B--2---:R-:W-:Y:S05]  /*9370*/  @!P0 BRA `(.L_x_175) ;  /* 0xfffffffc00f08947 */ /* 0x004fea000383ffff */
[----:B------:R-:W-:Y:S05]  /*9380*/  BRA `(.L_x_176) ;  /* 0xffffff9c00c87947 */ /* 0x000fea000383ffff */
.L_x_59:
[----:B------:R-:W-:-:S07]  /*9390*/  MOV R0, UR5 ;  /* 0x0000000500007c02 */ /* 0x000fce0008000f00 */
.L_x_177:
[----:B-1----:R1:W2:Y:S02]  /*93a0*/  SYNCS.PHASECHK.TRANS64.TRYWAIT P0, [R0+URZ], R3 ;  /* 0x00000003000075a7 */ /* 0x0022a400080011ff */
[----:B--2---:R-:W-:Y:S05]  /*93b0*/  @!P0 NANOSLEEP.SYNCS 0x989680 ;  /* 0x009896800000895d */ /* 0x004fea0003900000 */
[----:B------:R-:W2:Y:S02]  /*93c0*/  @!P0 SYNCS.PHASECHK.TRANS64 P0, [R0+URZ], R3 ;  /* 0x00000003000085a7 */ /* 0x000ea400080010ff */
[----:B--2---:R-:W-:Y:S05]  /*93d0*/  @!P0 BRA `(.L_x_177) ;  /* 0xfffffffc00f08947 */ /* 0x004fea000383ffff */
[----:B------:R-:W-:Y:S05]  /*93e0*/  BRA `(.L_x_178) ;  /* 0xffffff9c00d47947 */ /* 0x000fea000383ffff */
.L_x_60:
[----:B------:R-:W-:-:S07]  /*93f0*/  MOV R0, UR5 ;  /* 0x0000000500007c02 */ /* 0x000fce0008000f00 */
.L_x_179:
[----:B-1----:R1:W2:Y:S02]  /*9400*/  SYNCS.PHASECHK.TRANS64.TRYWAIT P0, [R0+URZ], R3 ;  /* 0x00000003000075a7 */ /* 0x0022a400080011ff */
[----:B--2---:R-:W-:Y:S05]  /*9410*/  @!P0 NANOSLEEP.SYNCS 0x989680 ;  /* 0x009896800000895d */ /* 0x004fea0003900000 */
[----:B------:R-:W2:Y:S02]  /*9420*/  @!P0 SYNCS.PHASECHK.TRANS64 P0, [R0+URZ], R3 ;  /* 0x00000003000085a7 */ /* 0x000ea400080010ff */
[----:B--2---:R-:W-:Y:S05]  /*9430*/  @!P0 BRA `(.L_x_179) ;  /* 0xfffffffc00f08947 */ /* 0x004fea000383ffff */
[----:B------:R-:W-:Y:S05]  /*9440*/  BRA `(.L_x_180) ;  /* 0xffffff9c00e07947 */ /* 0x000fea000383ffff */
.L_x_61:
[----:B------:R-:W-:-:S07]  /*9450*/  MOV R0, UR5 ;  /* 0x0000000500007c02 */ /* 0x000fce0008000f00 */
.L_x_181:
[----:B-1----:R1:W2:Y:S02]  /*9460*/  SYNCS.PHASECHK.TRANS64.TRYWAIT P0, [R0+URZ], R3 ;  /* 0x00000003000075a7 */ /* 0x0022a400080011ff */
[----:B--2---:R-:W-:Y:S05]  /*9470*/  @!P0 NANOSLEEP.SYNCS 0x989680 ;  /* 0x009896800000895d */ /* 0x004fea0003900000 */
[----:B------:R-:W2:Y:S02]  /*9480*/  @!P0 SYNCS.PHASECHK.TRANS64 P0, [R0+URZ], R3 ;  /* 0x00000003000085a7 */ /* 0x000ea400080010ff */
[----:B--2---:R-:W-:Y:S05]  /*9490*/  @!P0 BRA `(.L_x_181) ;  /* 0xfffffffc00f08947 */ /* 0x004fea000383ffff */
[----:B------:R-:W-:Y:S05]  /*94a0*/  BRA `(.L_x_182) ;  /* 0xffffff9c00ec7947 */ /* 0x000fea000383ffff */
.L_x_62:
[----:B------:R-:W-:-:S07]  /*94b0*/  MOV R0, UR5 ;  /* 0x0000000500007c02 */ /* 0x000fce0008000f00 */
.L_x_183:
[----:B-1----:R1:W2:Y:S02]  /*94c0*/  SYNCS.PHASECHK.TRANS64.TRYWAIT P0, [R0+URZ], R3 ;  /* 0x00000003000075a7 */ /* 0x0022a400080011ff */
[----:B--2---:R-:W-:Y:S05]  /*94d0*/  @!P0 NANOSLEEP.SYNCS 0x989680 ;  /* 0x009896800000895d */ /* 0x004fea0003900000 */
[----:B------:R-:W2:Y:S02]  /*94e0*/  @!P0 SYNCS.PHASECHK.TRANS64 P0, [R0+URZ], R3 ;  /* 0x00000003000085a7 */ /* 0x000ea400080010ff */
[----:B--2---:R-:W-:Y:S05]  /*94f0*/  @!P0 BRA `(.L_x_183) ;  /* 0xfffffffc00f08947 */ /* 0x004fea000383ffff */
[----:B------:R-:W-:Y:S05]  /*9500*/  BRA `(.L_x_184) ;  /* 0xffffff9c00f87947 */ /* 0x000fea000383ffff */
.L_x_63:
[----:B------:R-:W-:-:S07]  /*9510*/  MOV R0, UR5 ;  /* 0x0000000500007c02 */ /* 0x000fce0008000f00 */
.L_x_185:
[----:B-1----:R1:W2:Y:S02]  /*9520*/  SYNCS.PHASECHK.TRANS64.TRYWAIT P0, [R0+URZ], R3 ;  /* 0x00000003000075a7 */ /* 0x0022a400080011ff */
[----:B--2---:R-:W-:Y:S05]  /*9530*/  @!P0 NANOSLEEP.SYNCS 0x989680 ;  /* 0x009896800000895d */ /* 0x004fea0003900000 */
[----:B------:R-:W2:Y:S02]  /*9540*/  @!P0 SYNCS.PHASECHK.TRANS64 P0, [R0+URZ], R3 ;  /* 0x00000003000085a7 */ /* 0x000ea400080010ff */
[----:B--2---:R-:W-:Y:S05]  /*9550*/  @!P0 BRA `(.L_x_185) ;  /* 0xfffffffc00f08947 */ /* 0x004fea000383ffff */
[----:B------:R-:W-:Y:S05]  /*9560*/  BRA `(.L_x_186) ;  /* 0xffffffa000047947 */ /* 0x000fea000383ffff */
.L_x_64:
[----:B------:R-:W-:-:S07]  /*9570*/  MOV R0, UR5 ;  /* 0x0000000500007c02 */ /* 0x000fce0008000f00 */
.L_x_187:
[----:B-1----:R1:W2:Y:S02]  /*9580*/  SYNCS.PHASECHK.TRANS64.TRYWAIT P0, [R0+URZ], R3 ;  /* 0x00000003000075a7 */ /* 0x0022a400080011ff */
[----:B--2---:R-:W-:Y:S05]  /*9590*/  @!P0 NANOSLEEP.SYNCS 0x989680 ;  /* 0x009896800000895d */ /* 0x004fea0003900000 */
[----:B------:R-:W2:Y:S02]  /*95a0*/  @!P0 SYNCS.PHASECHK.TRANS64 P0, [R0+URZ], R3 ;  /* 0x00000003000085a7 */ /* 0x000ea400080010ff */
[----:B--2---:R-:W-:Y:S05]  /*95b0*/  @!P0 BRA `(.L_x_187) ;  /* 0xfffffffc00f08947 */ /* 0x004fea000383ffff */
[----:B------:R-:W-:Y:S05]  /*95c0*/  BRA `(.L_x_188) ;  /* 0xffffffa000107947 */ /* 0x000fea000383ffff */
.L_x_65:
[----:B------:R-:W-:-:S07]  /*95d0*/  MOV R0, UR5 ;  /* 0x0000000500007c02 */ /* 0x000fce0008000f00 */
.L_x_189:
[----:B-1----:R1:W2:Y:S02]  /*95e0*/  SYNCS.PHASECHK.TRANS64.TRYWAIT P0, [R0+URZ], R3 ;  /* 0x00000003000075a7 */ /* 0x0022a400080011ff */
[----:B--2---:R-:W-:Y:S05]  /*95f0*/  @!P0 NANOSLEEP.SYNCS 0x989680 ;  /* 0x009896800000895d */ /* 0x004fea0003900000 */
[----:B------:R-:W2:Y:S02]  /*9600*/  @!P0 SYNCS.PHASECHK.TRANS64 P0, [R0+URZ], R3 ;  /* 0x00000003000085a7 */ /* 0x000ea400080010ff */
[----:B--2---:R-:W-:Y:S05]  /*9610*/  @!P0 BRA `(.L_x_189) ;  /* 0xfffffffc00f08947 */ /* 0x004fea000383ffff */
[----:B------:R-:W-:Y:S05]  /*9620*/  BRA `(.L_x_190) ;  /* 0xffffffa0001c7947 */ /* 0x000fea000383ffff */
.L_x_66:
[----:B------:R-:W-:-:S07]  /*9630*/  MOV R0, UR5 ;  /* 0x0000000500007c02 */ /* 0x000fce0008000f00 */
.L_x_191:
[----:B-1----:R1:W2:Y:S02]  /*9640*/  SYNCS.PHASECHK.TRANS64.TRYWAIT P0, [R0+URZ], R3 ;  /* 0x00000003000075a7 */ /* 0x0022a400080011ff */
[----:B--2---:R-:W-:Y:S05]  /*9650*/  @!P0 NANOSLEEP.SYNCS 0x989680 ;  /* 0x009896800000895d */ /* 0x004fea0003900000 */
[----:B------:R-:W2:Y:S02]  /*9660*/  @!P0 SYNCS.PHASECHK.TRANS64 P0, [R0+URZ], R3 ;  /* 0x00000003000085a7 */ /* 0x000ea400080010ff */
[----:B--2---:R-:W-:Y:S05]  /*9670*/  @!P0 BRA `(.L_x_191) ;  /* 0xfffffffc00f08947 */ /* 0x004fea000383ffff */
[----:B------:R-:W-:Y:S05]  /*9680*/  BRA `(.L_x_192) ;  /* 0xffffffa000287947 */ /* 0x000fea000383ffff */
.L_x_67:
[----:B------:R-:W-:-:S07]  /*9690*/  MOV R0, UR5 ;  /* 0x0000000500007c02 */ /* 0x000fce0008000f00 */
.L_x_193:
[----:B-1----:R1:W2:Y:S02]  /*96a0*/  SYNCS.PHASECHK.TRANS64.TRYWAIT P0, [R0+URZ], R3 ;  /* 0x00000003000075a7 */ /* 0x0022a400080011ff */
[----:B--2---:R-:W-:Y:S05]  /*96b0*/  @!P0 NANOSLEEP.SYNCS 0x989680 ;  /* 0x009896800000895d */ /* 0x004fea0003900000 */
[----:B------:R-:W2:Y:S02]  /*96c0*/  @!P0 SYNCS.PHASECHK.TRANS64 P0, [R0+URZ], R3 ;  /* 0x00000003000085a7 */ /* 0x000ea400080010ff */
[----:B--2---:R-:W-:Y:S05]  /*96d0*/  @!P0 BRA `(.L_x_193) ;  /* 0xfffffffc00f08947 */ /* 0x004fea000383ffff */
[----:B------:R-:W-:Y:S05]  /*96e0*/  BRA `(.L_x_194) ;  /* 0xffffffa000347947 */ /* 0x000fea000383ffff */
.L_x_68:
[----:B------:R-:W-:-:S07]  /*96f0*/  MOV R0, UR5 ;  /* 0x0000000500007c02 */ /* 0x000fce0008000f00 */
.L_x_195:
[----:B-1----:R1:W2:Y:S02]  /*9700*/  SYNCS.PHASECHK.TRANS64.TRYWAIT P0, [R0+URZ], R3 ;  /* 0x00000003000075a7 */ /* 0x0022a400080011ff */
[----:B--2---:R-:W-:Y:S05]  /*9710*/  @!P0 NANOSLEEP.SYNCS 0x989680 ;  /* 0x009896800000895d */ /* 0x004fea0003900000 */
[----:B------:R-:W2:Y:S02]  /*9720*/  @!P0 SYNCS.PHASECHK.TRANS64 P0, [R0+URZ], R3 ;  /* 0x00000003000085a7 */ /* 0x000ea400080010ff */
[----:B--2---:R-:W-:Y:S05]  /*9730*/  @!P0 BRA `(.L_x_195) ;  /* 0xfffffffc00f08947 */ /* 0x004fea000383ffff */
[----:B------:R-:W-:Y:S05]  /*9740*/  BRA `(.L_x_196) ;  /* 0xffffffa000407947 */ /* 0x000fea000383ffff */
.L_x_69:
[----:B------:R-:W-:-:S07]  /*9750*/  MOV R0, UR5 ;  /* 0x0000000500007c02 */ /* 0x000fce0008000f00 */
.L_x_197:
[----:B-1----:R1:W2:Y:S02]  /*9760*/  SYNCS.PHASECHK.TRANS64.TRYWAIT P0, [R0+URZ], R3 ;  /* 0x00000003000075a7 */ /* 0x0022a400080011ff */
[----:B--2---:R-:W-:Y:S05]  /*9770*/  @!P0 NANOSLEEP.SYNCS 0x989680 ;  /* 0x009896800000895d */ /* 0x004fea0003900000 */
[----:B------:R-:W2:Y:S02]  /*9780*/  @!P0 SYNCS.PHASECHK.TRANS64 P0, [R0+URZ], R3 ;  /* 0x00000003000085a7 */ /* 0x000ea400080010ff */
[----:B--2---:R-:W-:Y:S05]  /*9790*/  @!P0 BRA `(.L_x_197) ;  /* 0xfffffffc00f08947 */ /* 0x004fea000383ffff */
[----:B------:R-:W-:Y:S05]  /*97a0*/  BRA `(.L_x_198) ;  /* 0xffffffa0004c7947 */ /* 0x000fea000383ffff */
.L_x_70:
[----:B------:R-:W-:-:S07]  /*97b0*/  MOV R0, UR5 ;  /* 0x0000000500007c02 */ /* 0x000fce0008000f00 */
.L_x_199:
[----:B-1----:R1:W2:Y:S02]  /*97c0*/  SYNCS.PHASECHK.TRANS64.TRYWAIT P0, [R0+URZ], R3 ;  /* 0x00000003000075a7 */ /* 0x0022a400080011ff */
[----:B--2---:R-:W-:Y:S05]  /*97d0*/  @!P0 NANOSLEEP.SYNCS 0x989680 ;  /* 0x009896800000895d */ /* 0x004fea0003900000 */
[----:B------:R-:W2:Y:S02]  /*97e0*/  @!P0 SYNCS.PHASECHK.TRANS64 P0, [R0+URZ], R3 ;  /* 0x00000003000085a7 */ /* 0x000ea400080010ff */
[----:B--2---:R-:W-:Y:S05]  /*97f0*/  @!P0 BRA `(.L_x_199) ;  /* 0xfffffffc00f08947 */ /* 0x004fea000383ffff */
[----:B------:R-:W-:Y:S05]  /*9800*/  BRA `(.L_x_200) ;  /* 0xffffffa000587947 */ /* 0x000fea000383ffff */
.L_x_71:
[----:B------:R-:W-:-:S07]  /*9810*/  MOV R0, UR5 ;  /* 0x0000000500007c02 */ /* 0x000fce0008000f00 */
.L_x_201:
[----:B-1----:R1:W2:Y:S02]  /*9820*/  SYNCS.PHASECHK.TRANS64.TRYWAIT P0, [R0+URZ], R3 ;  /* 0x00000003000075a7 */ /* 0x0022a400080011ff */
[----:B--2---:R-:W-:Y:S05]  /*9830*/  @!P0 NANOSLEEP.SYNCS 0x989680 ;  /* 0x009896800000895d */ /* 0x004fea0003900000 */
[----:B------:R-:W2:Y:S02]  /*9840*/  @!P0 SYNCS.PHASECHK.TRANS64 P0, [R0+URZ], R3 ;  /* 0x00000003000085a7 */ /* 0x000ea400080010ff */
[----:B--2---:R-:W-:Y:S05]  /*9850*/  @!P0 BRA `(.L_x_201) ;  /* 0xfffffffc00f08947 */ /* 0x004fea000383ffff */
[----:B------:R-:W-:Y:S05]  /*9860*/  BRA `(.L_x_202) ;  /* 0xffffffa000647947 */ /* 0x000fea000383ffff */
.L_x_72:
[----:B------:R-:W-:-:S07]  /*9870*/  MOV R0, UR5 ;  /* 0x0000000500007c02 */ /* 0x000fce0008000f00 */
.L_x_203:
[----:B-1----:R1:W2:Y:S02]  /*9880*/  SYNCS.PHASECHK.TRANS64.TRYWAIT P0, [R0+URZ], R3 ;  /* 0x00000003000075a7 */ /* 0x0022a400080011ff */
[----:B--2---:R-:W-:Y:S05]  /*9890*/  @!P0 NANOSLEEP.SYNCS 0x989680 ;  /* 0x009896800000895d */ /* 0x004fea0003900000 */
[----:B------:R-:W2:Y:S02]  /*98a0*/  @!P0 SYNCS.PHASECHK.TRANS64 P0, [R0+URZ], R3 ;  /* 0x00000003000085a7 */ /* 0x000ea400080010ff */
[----:B--2---:R-:W-:Y:S05]  /*98b0*/  @!P0 BRA `(.L_x_203) ;  /* 0xfffffffc00f08947 */ /* 0x004fea000383ffff */
[----:B------:R-:W-:Y:S05]  /*98c0*/  BRA `(.L_x_204) ;  /* 0xffffffa000707947 */ /* 0x000fea000383ffff */
.L_x_73:
[----:B------:R-:W-:-:S07]  /*98d0*/  MOV R0, UR5 ;  /* 0x0000000500007c02 */ /* 0x000fce0008000f00 */
.L_x_205:
[----:B-1----:R1:W2:Y:S02]  /*98e0*/  SYNCS.PHASECHK.TRANS64.TRYWAIT P0, [R0+URZ], R3 ;  /* 0x00000003000075a7 */ /* 0x0022a400080011ff */
[----:B--2---:R-:W-:Y:S05]  /*98f0*/  @!P0 NANOSLEEP.SYNCS 0x989680 ;  /* 0x009896800000895d */ /* 0x004fea0003900000 */
[----:B------:R-:W2:Y:S02]  /*9900*/  @!P0 SYNCS.PHASECHK.TRANS64 P0, [R0+URZ], R3 ;  /* 0x00000003000085a7 */ /* 0x000ea400080010ff */
[----:B--2---:R-:W-:Y:S05]  /*9910*/  @!P0 BRA `(.L_x_205) ;  /* 0xfffffffc00f08947 */ /* 0x004fea000383ffff */
[----:B------:R-:W-:Y:S05]  /*9920*/  BRA `(.L_x_206) ;  /* 0xffffffa0007c7947 */ /* 0x000fea000383ffff */
.L_x_74:
[----:B------:R-:W-:-:S07]  /*9930*/  MOV R0, UR5 ;  /* 0x0000000500007c02 */ /* 0x000fce0008000f00 */
.L_x_207:
[----:B-1----:R1:W2:Y:S02]  /*9940*/  SYNCS.PHASECHK.TRANS64.TRYWAIT P0, [R0+URZ], R3 ;  /* 0x00000003000075a7 */ /* 0x0022a400080011ff */
[----:B--2---:R-:W-:Y:S05]  /*9950*/  @!P0 NANOSLEEP.SYNCS 0x989680 ;  /* 0x009896800000895d */ /* 0x004fea0003900000 */
[----:B------:R-:W2:Y:S02]  /*9960*/  @!P0 SYNCS.PHASECHK.TRANS64 P0, [R0+URZ], R3 ;  /* 0x00000003000085a7 */ /* 0x000ea400080010ff */
[----:B--2---:R-:W-:Y:S05]  /*9970*/  @!P0 BRA `(.L_x_207) ;  /* 0xfffffffc00f08947 */ /* 0x004fea000383ffff */
[----:B------:R-:W-:Y:S05]  /*9980*/  BRA `(.L_x_208) ;  /* 0xffffffa000887947 */ /* 0x000fea000383ffff */
.L_x_75:
[----:B------:R-:W-:-:S07]  /*9990*/  MOV R0, UR5 ;  /* 0x0000000500007c02 */ /* 0x000fce0008000f00 */
.L_x_209:
[----:B-1----:R1:W2:Y:S02]  /*99a0*/  SYNCS.PHASECHK.TRANS64.TRYWAIT P0, [R0+URZ], R3 ;  /* 0x00000003000075a7 */ /* 0x0022a400080011ff */
[----:B--2---:R-:W-:Y:S05]  /*99b0*/  @!P0 NANOSLEEP.SYNCS 0x989680 ;  /* 0x009896800000895d */ /* 0x004fea0003900000 */
[----:B------:R-:W2:Y:S02]  /*99c0*/  @!P0 SYNCS.PHASECHK.TRANS64 P0, [R0+URZ], R3 ;  /* 0x00000003000085a7 */ /* 0x000ea400080010ff */
[----:B--2---:R-:W-:Y:S05]  /*99d0*/  @!P0 BRA `(.L_x_209) ;  /* 0xfffffffc00f08947 */ /* 0x004fea000383ffff */
[----:B------:R-:W-:Y:S05]  /*99e0*/  BRA `(.L_x_210) ;  /* 0xffffffa000947947 */ /* 0x000fea000383ffff */
.L_x_76:
[----:B------:R-:W-:-:S07]  /*99f0*/  MOV R0, UR5 ;  /* 0x0000000500007c02 */ /* 0x000fce0008000f00 */
.L_x_211:
[----:B-1----:R1:W2:Y:S02]  /*9a00*/  SYNCS.PHASECHK.TRANS64.TRYWAIT P0, [R0+URZ], R3 ;  /* 0x00000003000075a7 */ /* 0x0022a400080011ff */
[----:B--2---:R-:W-:Y:S05]  /*9a10*/  @!P0 NANOSLEEP.SYNCS 0x989680 ;  /* 0x009896800000895d */ /* 0x004fea0003900000 */
[----:B------:R-:W2:Y:S02]  /*9a20*/  @!P0 SYNCS.PHASECHK.TRANS64 P0, [R0+URZ], R3 ;  /* 0x00000003000085a7 */ /* 0x000ea400080010ff */
[----:B--2---:R-:W-:Y:S05]  /*9a30*/  @!P0 BRA `(.L_x_211) ;  /* 0xfffffffc00f08947 */ /* 0x004fea000383ffff */
[----:B------:R-:W-:Y:S05]  /*9a40*/  BRA `(.L_x_212) ;  /* 0xffffffa000a07947 */ /* 0x000fea000383ffff */
.L_x_79:
[----:B--2---:R2:W3:Y:S02]  /*9a50*/  SYNCS.PHASECHK.TRANS64.TRYWAIT P0, [R2+URZ+0x2b0], R4 ;  /* 0x0002b004020075a7 */ /* 0x0044e400080011ff */
[----:B---3--:R-:W-:Y:S05]  /*9a60*/  @!P0 NANOSLEEP.SYNCS 0x989680 ;  /* 0x009896800000895d */ /* 0x008fea0003900000 */
[----:B------:R-:W3:Y:S02]  /*9a70*/  @!P0 SYNCS.PHASECHK.TRANS64 P0, [R2+URZ+0x2b0], R4 ;  /* 0x0002b004020085a7 */ /* 0x000ee400080010ff */
[----:B---3--:R-:W-:Y:S05]  /*9a80*/  @!P0 BRA `(.L_x_79) ;  /* 0xfffffffc00f08947 */ /* 0x008fea000383ffff */
[----:B------:R-:W-:Y:S05]  /*9a90*/  BRA `(.L_x_213) ;  /* 0xffffffa000fc7947 */ /* 0x000fea000383ffff */
.L_x_80:
[----:B------:R-:W-:-:S07]  /*9aa0*/  MOV R2, UR4 ;  /* 0x0000000400027c02 */ /* 0x000fce0008000f00 */
.L_x_214:
[----:B--2---:R2:W3:Y:S02]  /*9ab0*/  SYNCS.PHASECHK.TRANS64.TRYWAIT P0, [R2+URZ+0x260], R5 ;  /* 0x00026005020075a7 */ /* 0x0044e400080011ff */
[----:B---3--:R-:W-:Y:S05]  /*9ac0*/  @!P0 NANOSLEEP.SYNCS 0x989680 ;  /* 0x009896800000895d */ /* 0x008fea0003900000 */
[----:B------:R-:W3:Y:S02]  /*9ad0*/  @!P0 SYNCS.PHASECHK.TRANS64 P0, [R2+URZ+0x260], R5 ;  /* 0x00026005020085a7 */ /* 0x000ee400080010ff */
[----:B---3--:R-:W-:Y:S05]  /*9ae0*/  @!P0 BRA `(.L_x_214) ;  /* 0xfffffffc00f08947 */ /* 0x008fea000383ffff */
[----:B------:R-:W-:Y:S05]  /*9af0*/  BRA `(.L_x_215) ;  /* 0xffffffa4000c7947 */ /* 0x000fea000383ffff */
.L_x_81:
[----:B--2---:R2:W3:Y:S02]  /*9b00*/  SYNCS.PHASECHK.TRANS64.TRYWAIT P1, [R2+URZ+0x250], R4 ;  /* 0x00025004020075a7 */ /* 0x0044e400080211ff */
[----:B---3--:R-:W-:Y:S05]  /*9b10*/  @!P1 NANOSLEEP.SYNCS 0x989680 ;  /* 0x009896800000995d */ /* 0x008fea0003900000 */
[----:B------:R-:W3:Y:S02]  /*9b20*/  @!P1 SYNCS.PHASECHK.TRANS64 P1, [R2+URZ+0x250], R4 ;  /* 0x00025004020095a7 */ /* 0x000ee400080210ff */
[----:B---3--:R-:W-:Y:S05]  /*9b30*/  @!P1 BRA `(.L_x_81) ;  /* 0xfffffffc00f09947 */ /* 0x008fea000383ffff */
[----:B------:R-:W-:Y:S05]  /*9b40*/  BRA `(.L_x_216) ;  /* 0xffffffa4003c7947 */ /* 0x000fea000383ffff */
.L_x_84:
[----:B------:R-:W-:-:S07]  /*9b50*/  MOV R0, UR4 ;  /* 0x0000000400007c02 */ /* 0x000fce0008000f00 */
.L_x_217:
[----:B--2---:R2:W3:Y:S02]  /*9b60*/  SYNCS.PHASECHK.TRANS64.TRYWAIT P0, [R0+URZ+0x260], R2 ;  /* 0x00026002000075a7 */ /* 0x0044e400080011ff */
[----:B---3--:R-:W-:Y:S05]  /*9b70*/  @!P0 NANOSLEEP.SYNCS 0x989680 ;  /* 0x009896800000895d */ /* 0x008fea0003900000 */
[----:B------:R-:W3:Y:S02]  /*9b80*/  @!P0 SYNCS.PHASECHK.TRANS64 P0, [R0+URZ+0x260], R2 ;  /* 0x00026002000085a7 */ /* 0x000ee400080010ff */
[----:B---3--:R-:W-:Y:S05]  /*9b90*/  @!P0 BRA `(.L_x_217) ;  /* 0xfffffffc00f08947 */ /* 0x008fea000383ffff */
[----:B------:R-:W-:Y:S05]  /*9ba0*/  BRA `(.L_x_83) ;  /* 0xffffffa400907947 */ /* 0x000fea000383ffff */
.L_x_91:
[----:B-1----:R1:W2:Y:S02]  /*9bb0*/  SYNCS.PHASECHK.TRANS64.TRYWAIT P1, [R0+URZ+0x250], R2 ;  /* 0x00025002000075a7 */ /* 0x0022a400080211ff */
[----:B--2---:R-:W-:Y:S05]  /*9bc0*/  @!P1 NANOSLEEP.SYNCS 0x989680 ;  /* 0x009896800000995d */ /* 0x004fea0003900000 */
[----:B------:R-:W2:Y:S02]  /*9bd0*/  @!P1 SYNCS.PHASECHK.TRANS64 P1, [R0+URZ+0x250], R2 ;  /* 0x00025002000095a7 */ /* 0x000ea400080210ff */
[----:B--2---:R-:W-:Y:S05]  /*9be0*/  @!P1 BRA `(.L_x_91) ;  /* 0xfffffffc00f09947 */ /* 0x004fea000383ffff */
[----:B------:R-:W-:Y:S05]  /*9bf0*/  BRA `(.L_x_218) ;  /* 0xffffffa800ec7947 */ /* 0x000fea000383ffff */
.L_x_92:
[----:B------:R-:W-:-:S07]  /*9c00*/  MOV R2, UR19 ;  /* 0x0000001300027c02 */ /* 0x000fce0008000f00 */
.L_x_219:
[----:B-1----:R1:W2:Y:S02]  /*9c10*/  SYNCS.PHASECHK.TRANS64.TRYWAIT P0, [R2+URZ+0x290], R0 ;  /* 0x00029000020075a7 */ /* 0x0022a400080011ff */
[----:B--2---:R-:W-:Y:S05]  /*9c20*/  @!P0 NANOSLEEP.SYNCS 0x989680 ;  /* 0x009896800000895d */ /* 0x004fea0003900000 */
[----:B------:R-:W2:Y:S02]  /*9c30*/  @!P0 SYNCS.PHASECHK.TRANS64 P0, [R2+URZ+0x290], R0 ;  /* 0x00029000020085a7 */ /* 0x000ea400080010ff */
[----:B--2---:R-:W-:Y:S05]  /*9c40*/  @!P0 BRA `(.L_x_219) ;  /* 0xfffffffc00f08947 */ /* 0x004fea000383ffff */
[----:B------:R-:W-:Y:S05]  /*9c50*/  BRA `(.L_x_220) ;  /* 0xffffffac00207947 */ /* 0x000fea000383ffff */
.L_x_95:
[----:B------:R-:W-:Y:S07]  /*9c60*/  MOV R0, UR6 ;  /* 0x0000000600007c02 */ /* 0x000fee0008000f00 */
.L_x_221:
[----:B-1----:R1:W2:Y:S02]  /*9c70*/  SYNCS.PHASECHK.TRANS64.TRYWAIT P0, [R0+URZ], R2 ;  /* 0x00000002000075a7 */ /* 0x0022a400080011ff */
[----:B--2---:R-:W-:Y:S05]  /*9c80*/  @!P0 NANOSLEEP.SYNCS 0x989680 ;  /* 0x009896800000895d */ /* 0x004fea0003900000 */
[----:B------:R-:W2:Y:S02]  /*9c90*/  @!P0 SYNCS.PHASECHK.TRANS64 P0, [R0+URZ], R2 ;  /* 0x00000002000085a7 */ /* 0x000ea400080010ff */
[----:B--2---:R-:W-:Y:S05]  /*9ca0*/  @!P0 BRA `(.L_x_221) ;  /* 0xfffffffc00f08947 */ /* 0x004fea000383ffff */
[----:B------:R-:W-:Y:S05]  /*9cb0*/  BRA `(.L_x_94) ;  /* 0xffffffac00587947 */ /* 0x000fea000383ffff */
.L_x_98:
[----:B------:R-:W-:-:S07]  /*9cc0*/  MOV R0, UR4 ;  /* 0x0000000400007c02 */ /* 0x000fce0008000f00 */
.L_x_222:
[----:B--2---:R2:W4:Y:S02]  /*9cd0*/  SYNCS.PHASECHK.TRANS64.TRYWAIT P0, [R0+URZ], R2 ;  /* 0x00000002000075a7 */ /* 0x00452400080011ff */
[----:B----4-:R-:W-:Y:S05]  /*9ce0*/  @!P0 NANOSLEEP.SYNCS 0x989680 ;  /* 0x009896800000895d */ /* 0x010fea0003900000 */
[----:B------:R-:W4:Y:S02]  /*9cf0*/  @!P0 SYNCS.PHASECHK.TRANS64 P0, [R0+URZ], R2 ;  /* 0x00000002000085a7 */ /* 0x000f2400080010ff */
[----:B----4-:R-:W-:Y:S05]  /*9d00*/  @!P0 BRA `(.L_x_222) ;  /* 0xfffffffc00f08947 */ /* 0x010fea000383ffff */
[----:B------:R-:W-:Y:S05]  /*9d10*/  BRA `(.L_x_223) ;  /* 0xffffffac00f87947 */ /* 0x000fea000383ffff */
.L_x_99:
[----:B------:R-:W-:-:S07]  /*9d20*/  MOV R0, UR5 ;  /* 0x0000000500007c02 */ /* 0x000fce0008000f00 */
.L_x_224:
[----:B-1----:R1:W2:Y:S02]  /*9d30*/  SYNCS.PHASECHK.TRANS64.TRYWAIT P0, [R0+URZ], R3 ;  /* 0x00000003000075a7 */ /* 0x0022a400080011ff */
[----:B--2---:R-:W-:Y:S05]  /*9d40*/  @!P0 NANOSLEEP.SYNCS 0x989680 ;  /* 0x009896800000895d */ /* 0x004fea0003900000 */
[----:B------:R-:W2:Y:S02]  /*9d50*/  @!P0 SYNCS.PHASECHK.TRANS64 P0, [R0+URZ], R3 ;  /* 0x00000003000085a7 */ /* 0x000ea400080010ff */
[----:B--2---:R-:W-:Y:S05]  /*9d60*/  @!P0 BRA `(.L_x_224) ;  /* 0xfffffffc00f08947 */ /* 0x004fea000383ffff */
[----:B------:R-:W-:Y:S05]  /*9d70*/  BRA `(.L_x_225) ;  /* 0xffffffb000047947 */ /* 0x000fea000383ffff */
.L_x_100:
[----:B------:R-:W-:-:S07]  /*9d80*/  MOV R0, UR5 ;  /* 0x0000000500007c02 */ /* 0x000fce0008000f00 */
.L_x_226:
[----:B-1----:R1:W2:Y:S02]  /*9d90*/  SYNCS.PHASECHK.TRANS64.TRYWAIT P0, [R0+URZ], R3 ;  /* 0x00000003000075a7 */ /* 0x0022a400080011ff */
[----:B--2---:R-:W-:Y:S05]  /*9da0*/  @!P0 NANOSLEEP.SYNCS 0x989680 ;  /* 0x009896800000895d */ /* 0x004fea0003900000 */
[----:B------:R-:W2:Y:S02]  /*9db0*/  @!P0 SYNCS.PHASECHK.TRANS64 P0, [R0+URZ], R3 ;  /* 0x00000003000085a7 */ /* 0x000ea400080010ff */
[----:B--2---:R-:W-:Y:S05]  /*9dc0*/  @!P0 BRA `(.L_x_226) ;  /* 0xfffffffc00f08947 */ /* 0x004fea000383ffff */
[----:B------:R-:W-:Y:S05]  /*9dd0*/  BRA `(.L_x_227) ;  /* 0xffffffb000107947 */ /* 0x000fea000383ffff */
.L_x_101:
[----:B-1----:R-:W-:-:S07]  /*9de0*/  MOV R0, UR4 ;  /* 0x0000000400007c02 */ /* 0x002fce0008000f00 */
.L_x_228:
[----:B-1----:R1:W2:Y:S02]  /*9df0*/  SYNCS.PHASECHK.TRANS64.TRYWAIT P0, [R0+URZ], R2 ;  /* 0x00000002000075a7 */ /* 0x0022a400080011ff */
[----:B--2---:R-:W-:Y:S05]  /*9e00*/  @!P0 NANOSLEEP.SYNCS 0x989680 ;  /* 0x009896800000895d */ /* 0x004fea0003900000 */
[----:B------:R-:W2:Y:S02]  /*9e10*/  @!P0 SYNCS.PHASECHK.TRANS64 P0, [R0+URZ], R2 ;  /* 0x00000002000085a7 */ /* 0x000ea400080010ff */
[----:B--2---:R-:W-:Y:S05]  /*9e20*/  @!P0 BRA `(.L_x_228) ;  /* 0xfffffffc00f08947 */ /* 0x004fea000383ffff */
[----:B------:R-:W-:Y:S05]  /*9e30*/  BRA `(.L_x_229) ;  /* 0xffffffb0001c7947 */ /* 0x000fea000383ffff */
.L_x_106:
[----:B--2---:R2:W3:Y:S02]  /*9e40*/  SYNCS.PHASECHK.TRANS64.TRYWAIT P0, [R8+URZ+0x250], R0 ;  /* 0x00025000080075a7 */ /* 0x0044e400080011ff */
[----:B---3--:R-:W-:Y:S05]  /*9e50*/  @!P0 NANOSLEEP.SYNCS 0x989680 ;  /* 0x009896800000895d */ /* 0x008fea0003900000 */
[----:B------:R-:W3:Y:S02]  /*9e60*/  @!P0 SYNCS.PHASECHK.TRANS64 P0, [R8+URZ+0x250], R0 ;  /* 0x00025000080085a7 */ /* 0x000ee400080010ff */
[----:B---3--:R-:W-:Y:S05]  /*9e70*/  @!P0 BRA `(.L_x_106) ;  /* 0xfffffffc00f08947 */ /* 0x008fea000383ffff */
[----:B------:R-:W-:Y:S05]  /*9e80*/  BRA `(.L_x_230) ;  /* 0xffffffb400487947 */ /* 0x000fea000383ffff */
.L_x_109:
[----:B--2---:R-:W-:Y:S07]  /*9e90*/  MOV R0, UR21 ;  /* 0x0000001500007c02 */ /* 0x004fee0008000f00 */
.L_x_231:
[----:B--2---:R2:W3:Y:S02]  /*9ea0*/  SYNCS.PHASECHK.TRANS64.TRYWAIT P1, [R0+URZ+0x248], R2 ;  /* 0x00024802000075a7 */ /* 0x0044e400080211ff */
[----:B---3--:R-:W-:Y:S05]  /*9eb0*/  @!P1 NANOSLEEP.SYNCS 0x989680 ;  /* 0x009896800000995d */ /* 0x008fea0003900000 */
[----:B------:R-:W3:Y:S02]  /*9ec0*/  @!P1 SYNCS.PHASECHK.TRANS64 P1, [R0+URZ+0x248], R2 ;  /* 0x00024802000095a7 */ /* 0x000ee400080210ff */
[----:B---3--:R-:W-:Y:S05]  /*9ed0*/  @!P1 BRA `(.L_x_231) ;  /* 0xfffffffc00f09947 */ /* 0x008fea000383ffff */
[----:B------:R-:W-:Y:S05]  /*9ee0*/  BRA `(.L_x_108) ;  /* 0xffffffb800c47947 */ /* 0x000fea000383ffff */
.L_x_112:
[----:B--2---:R-:W-:Y:S07]  /*9ef0*/  MOV R0, UR21 ;  /* 0x0000001500007c02 */ /* 0x004fee0008000f00 */
.L_x_232:
[----:B--2---:R2:W3:Y:S02]  /*9f00*/  SYNCS.PHASECHK.TRANS64.TRYWAIT P0, [R0+URZ+0x230], R4 ;  /* 0x00023004000075a7 */ /* 0x0044e400080011ff */
[----:B---3--:R-:W-:Y:S05]  /*9f10*/  @!P0 NANOSLEEP.SYNCS 0x989680 ;  /* 0x009896800000895d */ /* 0x008fea0003900000 */
[----:B------:R-:W3:Y:S02]  /*9f20*/  @!P0 SYNCS.PHASECHK.TRANS64 P0, [R0+URZ+0x230], R4 ;  /* 0x00023004000085a7 */ /* 0x000ee400080010ff */
[----:B---3--:R-:W-:Y:S05]  /*9f30*/  @!P0 BRA `(.L_x_232) ;  /* 0xfffffffc00f08947 */ /* 0x008fea000383ffff */
[----:B------:R-:W-:Y:S05]  /*9f40*/  BRA `(.L_x_233) ;  /* 0xffffffbc001c7947 */ /* 0x000fea000383ffff */
.L_x_113:
[----:B------:R-:W-:Y:S07]  /*9f50*/  MOV R0, UR21 ;  /* 0x0000001500007c02 */ /* 0x000fee0008000f00 */
.L_x_234:
[----:B--2---:R2:W3:Y:S02]  /*9f60*/  SYNCS.PHASECHK.TRANS64.TRYWAIT P0, [R0+URZ+0x238], R4 ;  /* 0x00023804000075a7 */ /* 0x0044e400080011ff */
[----:B---3--:R-:W-:Y:S05]  /*9f70*/  @!P0 NANOSLEEP.SYNCS 0x989680 ;  /* 0x009896800000895d */ /* 0x008fea0003900000 */
[----:B------:R-:W3:Y:S02]  /*9f80*/  @!P0 SYNCS.PHASECHK.TRANS64 P0, [R0+URZ+0x238], R4 ;  /* 0x00023804000085a7 */ /* 0x000ee400080010ff */
[----:B---3--:R-:W-:Y:S05]  /*9f90*/  @!P0 BRA `(.L_x_234) ;  /* 0xfffffffc00f08947 */ /* 0x008fea000383ffff */
[----:B------:R-:W-:Y:S05]  /*9fa0*/  BRA `(.L_x_235) ;  /* 0xffffffbc00607947 */ /* 0x000fea000383ffff */
.L_x_115:
[----:B------:R-:W-:-:S07]  /*9fb0*/  MOV R0, UR21 ;  /* 0x0000001500007c02 */ /* 0x000fce0008000f00 */
.L_x_236:
[----:B---3--:R3:W4:Y:S02]  /*9fc0*/  SYNCS.PHASECHK.TRANS64.TRYWAIT P0, [R0+URZ+0x230], R2 ;  /* 0x00023002000075a7 */ /* 0x00872400080011ff */
[----:B----4-:R-:W-:Y:S05]  /*9fd0*/  @!P0 NANOSLEEP.SYNCS 0x989680 ;  /* 0x009896800000895d */ /* 0x010fea0003900000 */
[----:B------:R-:W4:Y:S02]  /*9fe0*/  @!P0 SYNCS.PHASECHK.TRANS64 P0, [R0+URZ+0x230], R2 ;  /* 0x00023002000085a7 */ /* 0x000f2400080010ff */
[----:B----4-:R-:W-:Y:S05]  /*9ff0*/  @!P0 BRA `(.L_x_236) ;  /* 0xfffffffc00f08947 */ /* 0x010fea000383ffff */
[----:B------:R-:W-:Y:S05]  /*a000*/  BRA `(.L_x_237) ;  /* 0xffffffbc00d47947 */ /* 0x000fea000383ffff */
.L_x_117:
[----:B-1----:R1:W2:Y:S02]  /*a010*/  SYNCS.PHASECHK.TRANS64.TRYWAIT P0, [R3+URZ+0x250], R0 ;  /* 0x00025000030075a7 */ /* 0x0022a400080011ff */
[----:B--2---:R-:W-:Y:S05]  /*a020*/  @!P0 NANOSLEEP.SYNCS 0x989680 ;  /* 0x009896800000895d */ /* 0x004fea0003900000 */
[----:B------:R-:W2:Y:S02]  /*a030*/  @!P0 SYNCS.PHASECHK.TRANS64 P0, [R3+URZ+0x250], R0 ;  /* 0x00025000030085a7 */ /* 0x000ea400080010ff */
[----:B--2---:R-:W-:Y:S05]  /*a040*/  @!P0 BRA `(.L_x_117) ;  /* 0xfffffffc00f08947 */ /* 0x004fea000383ffff */
[----:B------:R-:W-:Y:S05]  /*a050*/  BRA `(.L_x_238) ;  /* 0xffffffc000947947 */ /* 0x000fea000383ffff */
.L_x_128:
[----:B-1----:R1:W2:Y:S02]  /*a060*/  SYNCS.PHASECHK.TRANS64.TRYWAIT P1, [R3+URZ+0x220], R0 ;  /* 0x00022000030075a7 */ /* 0x0022a400080211ff */
[----:B--2---:R-:W-:Y:S05]  /*a070*/  @!P1 NANOSLEEP.SYNCS 0x989680 ;  /* 0x009896800000995d */ /* 0x004fea0003900000 */
[----:B------:R-:W2:Y:S02]  /*a080*/  @!P1 SYNCS.PHASECHK.TRANS64 P1, [R3+URZ+0x220], R0 ;  /* 0x00022000030095a7 */ /* 0x000ea400080210ff */
[----:B--2---:R-:W-:Y:S05]  /*a090*/  @!P1 BRA `(.L_x_128) ;  /* 0xfffffffc00f09947 */ /* 0x004fea000383ffff */
[----:B------:R-:W-:Y:S05]  /*a0a0*/  BRA `(.L_x_127) ;  /* 0xffffffd000047947 */ /* 0x000fea000383ffff */
.L_x_130:
[----:B-1----:R1:W2:Y:S02]  /*a0b0*/  SYNCS.PHASECHK.TRANS64.TRYWAIT P0, [R43+URZ+0x270], R4 ;  /* 0x000270042b0075a7 */ /* 0x0022a400080011ff */
[----:B--2---:R-:W-:Y:S05]  /*a0c0*/  @!P0 NANOSLEEP.SYNCS 0x989680 ;  /* 0x009896800000895d */ /* 0x004fea0003900000 */
[----:B------:R-:W2:Y:S02]  /*a0d0*/  @!P0 SYNCS.PHASECHK.TRANS64 P0, [R43+URZ+0x270], R4 ;  /* 0x000270042b0085a7 */ /* 0x000ea400080010ff */
[----:B--2---:R-:W-:Y:S05]  /*a0e0*/  @!P0 BRA `(.L_x_130) ;  /* 0xfffffffc00f08947 */ /* 0x004fea000383ffff */
[----:B------:R-:W-:Y:S05]  /*a0f0*/  BRA `(.L_x_129) ;  /* 0xffffffd000587947 */ /* 0x000fea000383ffff */
.L_x_138:
[----:B--2---:R2:W3:Y:S02]  /*a100*/  SYNCS.PHASECHK.TRANS64.TRYWAIT P0, [R3+URZ+0x220], R0 ;  /* 0x00022000030075a7 */ /* 0x0044e400080011ff */
[----:B---3--:R-:W-:Y:S05]  /*a110*/  @!P0 NANOSLEEP.SYNCS 0x989680 ;  /* 0x009896800000895d */ /* 0x008fea0003900000 */
[----:B------:R-:W3:Y:S02]  /*a120*/  @!P0 SYNCS.PHASECHK.TRANS64 P0, [R3+URZ+0x220], R0 ;  /* 0x00022000030085a7 */ /* 0x000ee400080010ff */
[----:B---3--:R-:W-:Y:S05]  /*a130*/  @!P0 BRA `(.L_x_138) ;  /* 0xfffffffc00f08947 */ /* 0x008fea000383ffff */
[----:B------:R-:W-:Y:S05]  /*a140*/  BRA `(.L_x_137) ;  /* 0xffffffdc004c7947 */ /* 0x000fea000383ffff */
        .weak           $__internal_0_$__cuda_sm10x_tcgen05_guardrail_trap_col_being_dealloced_not_returned_by_alloc
        .type           $__internal_0_$__cuda_sm10x_tcgen05_guardrail_trap_col_being_dealloced_not_returned_by_alloc,@function
        .size           $__internal_0_$__cuda_sm10x_tcgen05_guardrail_trap_col_being_dealloced_not_returned_by_alloc,($__internal_1_$__cuda_sm10x_tcgen05_guardrail_trap_phase_invalid_during_alloc - $__internal_0_$__cuda_sm10x_tcgen05_guardrail_trap_col_being_dealloced_not_returned_by_alloc)
$__internal_0_$__cuda_sm10x_tcgen05_guardrail_trap_col_being_dealloced_not_returned_by_alloc:
[----:B------:R-:W-:Y:S05]  /*a150*/  BPT.TRAP 0x1 ;  /* 0x000000040000795c */ /* 0x000fea0000300000 */
[----:B------:R-:W-:-:S04]  /*a160*/  HFMA2 R3, -RZ, RZ, 0, 0 ;  /* 0x00000000ff037431 */ /* 0x000fc800000001ff */
[----:B------:R-:W-:Y:S05]  /*a170*/  RET.REL.NODEC R2 `(_ZN7cutlass13device_kernelINS_4gemm6kernel13GemmUniversalIN4cute5tupleIJiiiiEEENS1_10collective13CollectiveMmaINS1_35MainloopSm100TmaUmmaWarpSpecializedILi34ELi2ELi4ENS5_IJNS4_1CILi2EEENSA_ILi1EEESC_EEEEENS5_IJNSA_ILi64EEENSA_ILi128EEENSA_ILi32EEEEEEaNS5_IJlSC_lEEEaSJ_NS4_8TiledMMAINS4_8MMA_AtomIJNS4_15SM100_MMA_S8_SSIaaiLi64ELi128ELNS4_4UMMA5MajorE0ELSO_0ELNSN_8SaturateE0EEEEEENS4_6LayoutINS5_IJSC_SC_SC_EEENS5_IJNSA_ILi0EEESU_SU_EEEEENS5_IJNS4_10UnderscoreESX_SX_EEEEENS4_13SM90_TMA_LOADENS4_14ComposedLayoutINS4_7SwizzleILi1ELi4ELi3EEENS4_18smem_ptr_flag_bitsILi8EEENSS_INS5_IJNSA_ILi8EEESH_EEENS5_IJSH_SC_EEEEEEEvNS4_8identityENS4_23SM90_TMA_LOAD_MULTICASTES1A_vS1B_EENS_8epilogue10collective18CollectiveEpilogueINS1E_23Sm100TmaWarpSpecializedILi2ELi2ELi32ELb0ELb0EEEJSI_NS5_IJNSS_ISF_SC_EES1J_EEEaSJ_aSJ_NS1E_6fusion15FusionCallbacksIS1I_NS1L_17LinearCombinationIaiaiLNS_15FloatRoundStyleE2EEESI_S1K_JEEENS4_5SM1004TMEM4LOAD26SM100_TMEM_LOAD_16dp32b32xES10_NS11_INS12_ILi2ELi4ELi3EEES15_NSS_INS5_IJS16_SF_EEENS5_IJSF_SC_EEEEEEENS4_39AutoVectorizingCopyWithAssumedAlignmentILi128EEENS4_14SM90_TMA_STOREES1Z_S21_S21_EEEvvEEEEvNT_6ParamsE) ;  /* 0xffffff5c02a07950 */ /* 0x000fea0003c3ffff */
        .weak           $__internal_1_$__cuda_sm10x_tcgen05_guardrail_trap_phase_invalid_during_alloc
        .type           $__internal_1_$__cuda_sm10x_tcgen05_guardrail_trap_phase_invalid_during_alloc,@function
        .size           $__internal_1_$__cuda_sm10x_tcgen05_guardrail_trap_phase_invalid_during_alloc,($__internal_2_$__cuda_sm10x_tcgen05_guardrail_trap_unallocated_columns_being_dealloced - $__internal_1_$__cuda_sm10x_tcgen05_guardrail_trap_phase_invalid_during_alloc)
$__internal_1_$__cuda_sm10x_tcgen05_guardrail_trap_phase_invalid_during_alloc:
[----:B------:R-:W-:Y:S05]  /*a180*/  BPT.TRAP 0x1 ;  /* 0x000000040000795c */ /* 0x000fea0000300000 */
[----:B------:R-:W-:-:S04]  /*a190*/  MOV R5, 0x0 ;  /* 0x0000000000057802 */ /* 0x000fc80000000f00 */
[----:B------:R-:W-:Y:S05]  /*a1a0*/  RET.REL.NODEC R4 `(_ZN7cutlass13device_kernelINS_4gemm6kernel13GemmUniversalIN4cute5tupleIJiiiiEEENS1_10collective13CollectiveMmaINS1_35MainloopSm100TmaUmmaWarpSpecializedILi34ELi2ELi4ENS5_IJNS4_1CILi2EEENSA_ILi1EEESC_EEEEENS5_IJNSA_ILi64EEENSA_ILi128EEENSA_ILi32EEEEEEaNS5_IJlSC_lEEEaSJ_NS4_8TiledMMAINS4_8MMA_AtomIJNS4_15SM100_MMA_S8_SSIaaiLi64ELi128ELNS4_4UMMA5MajorE0ELSO_0ELNSN_8SaturateE0EEEEEENS4_6LayoutINS5_IJSC_SC_SC_EEENS5_IJNSA_ILi0EEESU_SU_EEEEENS5_IJNS4_10UnderscoreESX_SX_EEEEENS4_13SM90_TMA_LOADENS4_14ComposedLayoutINS4_7SwizzleILi1ELi4ELi3EEENS4_18smem_ptr_flag_bitsILi8EEENSS_INS5_IJNSA_ILi8EEESH_EEENS5_IJSH_SC_EEEEEEEvNS4_8identityENS4_23SM90_TMA_LOAD_MULTICASTES1A_vS1B_EENS_8epilogue10collective18CollectiveEpilogueINS1E_23Sm100TmaWarpSpecializedILi2ELi2ELi32ELb0ELb0EEEJSI_NS5_IJNSS_ISF_SC_EES1J_EEEaSJ_aSJ_NS1E_6fusion15FusionCallbacksIS1I_NS1L_17LinearCombinationIaiaiLNS_15FloatRoundStyleE2EEESI_S1K_JEEENS4_5SM1004TMEM4LOAD26SM100_TMEM_LOAD_16dp32b32xES10_NS11_INS12_ILi2ELi4ELi3EEES15_NSS_INS5_IJS16_SF_EEENS5_IJSF_SC_EEEEEEENS4_39AutoVectorizingCopyWithAssumedAlignmentILi128EEENS4_14SM90_TMA_STOREES1Z_S21_S21_EEEvvEEEEvNT_6ParamsE) ;  /* 0xffffff5c04947950 */ /* 0x000fea0003c3ffff */
        .weak           $__internal_2_$__cuda_sm10x_tcgen05_guardrail_trap_unallocated_columns_being_dealloced
        .type           $__internal_2_$__cuda_sm10x_tcgen05_guardrail_trap_unallocated_columns_being_dealloced,@function
        .size           $__internal_2_$__cuda_sm10x_tcgen05_guardrail_trap_unallocated_columns_being_dealloced,(.L_x_240 - $__internal_2_$__cuda_sm10x_tcgen05_guardrail_trap_unallocated_columns_being_dealloced)
$__internal_2_$__cuda_sm10x_tcgen05_guardrail_trap_unallocated_columns_being_dealloced:
[----:B------:R-:W-:Y:S05]  /*a1b0*/  BPT.TRAP 0x1 ;  /* 0x000000040000795c */ /* 0x000fea0000300000 */
[----:B------:R-:W-:-:S04]  /*a1c0*/  HFMA2 R3, -RZ, RZ, 0, 0 ;  /* 0x00000000ff037431 */ /* 0x000fc800000001ff */
[----:B------:R-:W-:Y:S05]  /*a1d0*/  RET.REL.NODEC R2 `(_ZN7cutlass13device_kernelINS_4gemm6kernel13GemmUniversalIN4cute5tupleIJiiiiEEENS1_10collective13CollectiveMmaINS1_35MainloopSm100TmaUmmaWarpSpecializedILi34ELi2ELi4ENS5_IJNS4_1CILi2EEENSA_ILi1EEESC_EEEEENS5_IJNSA_ILi64EEENSA_ILi128EEENSA_ILi32EEEEEEaNS5_IJlSC_lEEEaSJ_NS4_8TiledMMAINS4_8MMA_AtomIJNS4_15SM100_MMA_S8_SSIaaiLi64ELi128ELNS4_4UMMA5MajorE0ELSO_0ELNSN_8SaturateE0EEEEEENS4_6LayoutINS5_IJSC_SC_SC_EEENS5_IJNSA_ILi0EEESU_SU_EEEEENS5_IJNS4_10UnderscoreESX_SX_EEEEENS4_13SM90_TMA_LOADENS4_14ComposedLayoutINS4_7SwizzleILi1ELi4ELi3EEENS4_18smem_ptr_flag_bitsILi8EEENSS_INS5_IJNSA_ILi8EEESH_EEENS5_IJSH_SC_EEEEEEEvNS4_8identityENS4_23SM90_TMA_LOAD_MULTICASTES1A_vS1B_EENS_8epilogue10collective18CollectiveEpilogueINS1E_23Sm100TmaWarpSpecializedILi2ELi2ELi32ELb0ELb0EEEJSI_NS5_IJNSS_ISF_SC_EES1J_EEEaSJ_aSJ_NS1E_6fusion15FusionCallbacksIS1I_NS1L_17LinearCombinationIaiaiLNS_15FloatRoundStyleE2EEESI_S1K_JEEENS4_5SM1004TMEM4LOAD26SM100_TMEM_LOAD_16dp32b32xES10_NS11_INS12_ILi2ELi4ELi3EEES15_NSS_INS5_IJS16_SF_EEENS5_IJSF_SC_EEEEEEENS4_39AutoVectorizingCopyWithAssumedAlignmentILi128EEENS4_14SM90_TMA_STOREES1Z_S21_S21_EEEvvEEEEvNT_6ParamsE) ;  /* 0xffffff5c02887950 */ /* 0x000fea0003c3ffff */
.L_x_239:
[----:B------:R-:W-:-:S00]  /*a1e0*/  BRA `(.L_x_239) ;  /* 0xfffffffc00fc7947 */ /* 0x000fc0000383ffff */
[----:B------:R-:W-:-:S00]  /*a1f0*/  NOP ;  /* 0x0000000000007918 */ /* 0x000fc00000000000 */
        /* <DEDUP_REMOVED lines=8> */
.L_x_240:


//--------------------- .nv.global.init           --------------------------
	.section	.nv.global.init,"aw",@progbits
.nv.global.init:
	.type		$str$27,@object
	.size		$str$27,($str$28 - $str$27)
$str$27:
        /*0000*/ 	.byte	0x28, 0x61, 0x64, 0x64, 0x72, 0x65, 0x73, 0x73, 0x20, 0x26, 0x20, 0x6d, 0x61, 0x73, 0x6b, 0x29
        /*0010*/ 	.byte	0x20, 0x3d, 0x3d, 0x20, 0x30, 0x00
	.type		$str$28,@object
	.size		$str$28,($str$26 - $str$28)
$str$28:
        /*0016*/ 	.byte	0x2f, 0x74, 0x6d, 0x70, 0x2f, 0x63, 0x75, 0x74, 0x6c, 0x61, 0x73, 0x73, 0x5f, 0x73, 0x77, 0x65
        /*0026*/ 	.byte	0x65, 0x70, 0x5f, 0x73, 0x72, 0x63, 0x2f, 0x69, 0x6e, 0x63, 0x6c, 0x75, 0x64, 0x65, 0x2f, 0x63
        /*0036*/ 	.byte	0x75, 0x74, 0x65, 0x2f, 0x70, 0x6f, 0x69, 0x6e, 0x74, 0x65, 0x72, 0x5f, 0x66, 0x6c, 0x61, 0x67
        /*0046*/ 	.byte	0x67, 0x65, 0x64, 0x2e, 0x68, 0x70, 0x70, 0x00
	.type		$str$26,@object
	.size		$str$26,($str$25 - $str$26)
$str$26:
        /*004e*/ 	.byte	0x2f, 0x74, 0x6d, 0x70, 0x2f, 0x63, 0x75, 0x74, 0x6c, 0x61, 0x73, 0x73, 0x5f, 0x73, 0x77, 0x65
        /*005e*/ 	.byte	0x65, 0x70, 0x5f, 0x73, 0x72, 0x63, 0x2f, 0x69, 0x6e, 0x63, 0x6c, 0x75, 0x64, 0x65, 0x2f, 0x63
        /*006e*/ 	.byte	0x75, 0x74, 0x65, 0x2f, 0x61, 0x74, 0x6f, 0x6d, 0x2f, 0x63, 0x6f, 0x70, 0x79, 0x5f, 0x74, 0x72
        /*007e*/ 	.byte	0x61, 0x69, 0x74, 0x73, 0x5f, 0x73, 0x6d, 0x31, 0x30, 0x30, 0x2e, 0x68, 0x70, 0x70, 0x00
	.type		$str$25,@object
	.size		$str$25,(__unnamed_1 - $str$25)
$str$25:
        /*008d*/ 	.byte	0x28, 0x28, 0x75, 0x69, 0x6e, 0x74, 0x33, 0x32, 0x5f, 0x74, 0x28, 0x74, 0x68, 0x72, 0x65, 0x61
        /*009d*/ 	.byte	0x64, 0x49, 0x64, 0x78, 0x2e, 0x78, 0x29, 0x20, 0x2f, 0x20, 0x33, 0x32, 0x29, 0x20, 0x25, 0x20
        /*00ad*/ 	.byte	0x34, 0x29, 0x20, 0x3d, 0x3d, 0x20, 0x28, 0x28, 0x28, 0x74, 0x6d, 0x65, 0x6d, 0x5f, 0x61, 0x64
        /*00bd*/ 	.byte	0x64, 0x72, 0x20, 0x3e, 0x3e, 0x20, 0x31, 0x36, 0x29, 0x20, 0x2f, 0x20, 0x33, 0x32, 0x29, 0x20
        /*00cd*/ 	.byte	0x25, 0x20, 0x34, 0x29, 0x00
	.type		__unnamed_1,@object
	.size		__unnamed_1,(__unnamed_2 - __unnamed_1)
__unnamed_1:
        /*00d2*/ 	.byte	0x61, 0x75, 0x74, 0x6f, 0x20, 0x63, 0x75, 0x74, 0x65, 0x3a, 0x3a, 0x61, 0x73, 0x5f, 0x70, 0x6f
        /* <DEDUP_REMOVED lines=24> */
        /*0262*/ 	.byte	0x00
	.type		__unnamed_2,@object
	.size		__unnamed_2,(.L_2 - __unnamed_2)
__unnamed_2:
        /* <DEDUP_REMOVED lines=41> */
.L_2:


//--------------------- .nv.shared._ZN7cutlass13device_kernelINS_4gemm6kernel13GemmUniversalIN4cute5tupleIJiiiiEEENS1_10collective13CollectiveMmaINS1_35MainloopSm100TmaUmmaWarpSpecializedILi34ELi2ELi4ENS5_IJNS4_1CILi2EEENSA_ILi1EEESC_EEEEENS5_IJNSA_ILi64EEENSA_ILi128EEENSA_ILi32EEEEEEaNS5_IJlSC_lEEEaSJ_NS4_8TiledMMAINS4_8MMA_AtomIJNS4_15SM100_MMA_S8_SSIaaiLi64ELi128ELNS4_4UMMA5MajorE0ELSO_0ELNSN_8SaturateE0EEEEEENS4_6LayoutINS5_IJSC_SC_SC_EEENS5_IJNSA_ILi0EEESU_SU_EEEEENS5_IJNS4_10UnderscoreESX_SX_EEEEENS4_13SM90_TMA_LOADENS4_14ComposedLayoutINS4_7SwizzleILi1ELi4ELi3EEENS4_18smem_ptr_flag_bitsILi8EEENSS_INS5_IJNSA_ILi8EEESH_EEENS5_IJSH_SC_EEEEEEEvNS4_8identityENS4_23SM90_TMA_LOAD_MULTICASTES1A_vS1B_EENS_8epilogue10collective18CollectiveEpilogueINS1E_23Sm100TmaWarpSpecializedILi2ELi2ELi32ELb0ELb0EEEJSI_NS5_IJNSS_ISF_SC_EES1J_EEEaSJ_aSJ_NS1E_6fusion15FusionCallbacksIS1I_NS1L_17LinearCombinationIaiaiLNS_15FloatRoundStyleE2EEESI_S1K_JEEENS4_5SM1004TMEM4LOAD26SM100_TMEM_LOAD_16dp32b32xES10_NS11_INS12_ILi2ELi4ELi3EEES15_NSS_INS5_IJS16_SF_EEENS5_IJSF_SC_EEEEEEENS4_39AutoVectorizingCopyWithAssumedAlignmentILi128EEENS4_14SM90_TMA_STOREES1Z_S21_S21_EEEvvEEEEvNT_6ParamsE --------------------------
	.section	.nv.shared._ZN7cutlass13device_kernelINS_4gemm6kernel13GemmUniversalIN4cute5tupleIJiiiiEEENS1_10collective13CollectiveMmaINS1_35MainloopSm100TmaUmmaWarpSpecializedILi34ELi2ELi4ENS5_IJNS4_1CILi2EEENSA_ILi1EEESC_EEEEENS5_IJNSA_ILi64EEENSA_ILi128EEENSA_ILi32EEEEEEaNS5_IJlSC_lEEEaSJ_NS4_8TiledMMAINS4_8MMA_AtomIJNS4_15SM100_MMA_S8_SSIaaiLi64ELi128ELNS4_4UMMA5MajorE0ELSO_0ELNSN_8SaturateE0EEEEEENS4_6LayoutINS5_IJSC_SC_SC_EEENS5_IJNSA_ILi0EEESU_SU_EEEEENS5_IJNS4_10UnderscoreESX_SX_EEEEENS4_13SM90_TMA_LOADENS4_14ComposedLayoutINS4_7SwizzleILi1ELi4ELi3EEENS4_18smem_ptr_flag_bitsILi8EEENSS_INS5_IJNSA_ILi8EEESH_EEENS5_IJSH_SC_EEEEEEEvNS4_8identityENS4_23SM90_TMA_LOAD_MULTICASTES1A_vS1B_EENS_8epilogue10collective18CollectiveEpilogueINS1E_23Sm100TmaWarpSpecializedILi2ELi2ELi32ELb0ELb0EEEJSI_NS5_IJNSS_ISF_SC_EES1J_EEEaSJ_aSJ_NS1E_6fusion15FusionCallbacksIS1I_NS1L_17LinearCombinationIaiaiLNS_15FloatRoundStyleE2EEESI_S1K_JEEENS4_5SM1004TMEM4LOAD26SM100_TMEM_LOAD_16dp32b32xES10_NS11_INS12_ILi2ELi4ELi3EEES15_NSS_INS5_IJS16_SF_EEENS5_IJSF_SC_EEEEEEENS4_39AutoVectorizingCopyWithAssumedAlignmentILi128EEENS4_14SM90_TMA_STOREES1Z_S21_S21_EEEvvEEEEvNT_6ParamsE,"aw",@nobits
	.sectionflags	@""
	.align	16
	.zero		1024


//--------------------- .nv.shared.reserved.0     --------------------------
	.section	.nv.shared.reserved.0,"aw",@nobits
	.weak		__nv_reservedSMEM_offset_0_alias
	.size		__nv_reservedSMEM_offset_0_alias, 0, 64
	.other		__nv_reservedSMEM_offset_0_alias,@"STO_CUDA_RESERVED_SHARED STV_DEFAULT"
__nv_reservedSMEM_offset_0_alias:
	.zero		0
.nv.shared.reserved.0:
	.zero		64
	.weak		__nv_reservedSMEM_tcgen05_partition
	.type		__nv_reservedSMEM_tcgen05_partition,@object
	.size		__nv_reservedSMEM_tcgen05_partition,(.L_0 - __nv_reservedSMEM_tcgen05_partition)
__nv_reservedSMEM_tcgen05_partition:
	.zero		32
.L_0:


//--------------------- .nv.global                --------------------------
	.section	.nv.global,"aw",@nobits
.nv.global:
	.type		_ZN40_INTERNAL_21815882_4_k_cu_0b57bc49_238744cute1_E,@object
	.size		_ZN40_INTERNAL_21815882_4_k_cu_0b57bc49_238744cute1_E,(_ZN40_INTERNAL_21815882_4_k_cu_0b57bc49_238744cuda3std3__45__cpo6cbeginE - _ZN40_INTERNAL_21815882_4_k_cu_0b57bc49_238744cute1_E)
_ZN40_INTERNAL_21815882_4_k_cu_0b57bc49_238744cute1_E:
	.zero		1
	.type		_ZN40_INTERNAL_21815882_4_k_cu_0b57bc49_238744cuda3std3__45__cpo6cbeginE,@object
	.size		_ZN40_INTERNAL_21815882_4_k_cu_0b57bc49_238744cuda3std3__45__cpo6cbeginE,(_ZN40_INTERNAL_21815882_4_k_cu_0b57bc49_238744cuda3std3__48in_placeE - _ZN40_INTERNAL_21815882_4_k_cu_0b57bc49_238744cuda3std3__45__cpo6cbeginE)
_ZN40_INTERNAL_21815882_4_k_cu_0b57bc49_238744cuda3std3__45__cpo6cbeginE:
	.zero		1
	.type		_ZN40_INTERNAL_21815882_4_k_cu_0b57bc49_238744cuda3std3__48in_placeE,@object
	.size		_ZN40_INTERNAL_21815882_4_k_cu_0b57bc49_238744cuda3std3__48in_placeE,(_ZN40_INTERNAL_21815882_4_k_cu_0b57bc49_238744cuda3std6ranges3__45__cpo9iter_moveE - _ZN40_INTERNAL_21815882_4_k_cu_0b57bc49_238744cuda3std3__48in_placeE)
_ZN40_INTERNAL_21815882_4_k_cu_0b57bc49_238744cuda3std3__48in_placeE:
	.zero		1
	.type		_ZN40_INTERNAL_21815882_4_k_cu_0b57bc49_238744cuda3std6ranges3__45__cpo9iter_moveE,@object
	.size		_ZN40_INTERNAL_21815882_4_k_cu_0b57bc49_238744cuda3std6ranges3__45__cpo9iter_moveE,(_ZN40_INTERNAL_21815882_4_k_cu_0b57bc49_238744cuda3std3__45__cpo5beginE - _ZN40_INTERNAL_21815882_4_k_cu_0b57bc49_238744cuda3std6ranges3__45__cpo9iter_moveE)
_ZN40_INTERNAL_21815882_4_k_cu_0b57bc49_238744cuda3std6ranges3__45__cpo9iter_moveE:
	.zero		1
	.type		_ZN40_INTERNAL_21815882_4_k_cu_0b57bc49_238744cuda3std3__45__cpo5beginE,@object
	.size		_ZN40_INTERNAL_21815882_4_k_cu_0b57bc49_238744cuda3std3__45__cpo5beginE,(_ZN40_INTERNAL_21815882_4_k_cu_0b57bc49_238744cuda3std3__442_GLOBAL__N__21815882_4_k_cu_0b57bc49_238746ignoreE - _ZN40_INTERNAL_21815882_4_k_cu_0b57bc49_238744cuda3std3__45__cpo5beginE)
_ZN40_INTERNAL_21815882_4_k_cu_0b57bc49_238744cuda3std3__45__cpo5beginE:
	.zero		1
	.type		_ZN40_INTERNAL_21815882_4_k_cu_0b57bc49_238744cuda3std3__442_GLOBAL__N__21815882_4_k_cu_0b57bc49_238746ignoreE,@object
	.size		_ZN40_INTERNAL_21815882_4_k_cu_0b57bc49_238744cuda3std3__442_GLOBAL__N__21815882_4_k_cu_0b57bc49_238746ignoreE,(_ZN40_INTERNAL_21815882_4_k_cu_0b57bc49_238744cute7productE - _ZN40_INTERNAL_21815882_4_k_cu_0b57bc49_238744cuda3std3__442_GLOBAL__N__21815882_4_k_cu_0b57bc49_238746ignoreE)
_ZN40_INTERNAL_21815882_4_k_cu_0b57bc49_238744cuda3std3__442_GLOBAL__N__21815882_4_k_cu_0b57bc49_238746ignoreE:
	.zero		1
	.type		_ZN40_INTERNAL_21815882_4_k_cu_0b57bc49_238744cute7productE,@object
	.size		_ZN40_INTERNAL_21815882_4_k_cu_0b57bc49_238744cute7productE,(_ZN40_INTERNAL_21815882_4_k_cu_0b57bc49_238744cuda3std3__45__cpo3endE - _ZN40_INTERNAL_21815882_4_k_cu_0b57bc49_238744cute7productE)
_ZN40_INTERNAL_21815882_4_k_cu_0b57bc49_238744cute7productE:
	.zero		1
	.type		_ZN40_INTERNAL_21815882_4_k_cu_0b57bc49_238744cuda3std3__45__cpo3endE,@object
	.size		_ZN40_INTERNAL_21815882_4_k_cu_0b57bc49_238744cuda3std3__45__cpo3endE,(_ZN40_INTERNAL_21815882_4_k_cu_0b57bc49_238744cuda3std3__419piecewise_constructE - _ZN40_INTERNAL_21815882_4_k_cu_0b57bc49_238744cuda3std3__45__cpo3endE)
_ZN40_INTERNAL_21815882_4_k_cu_0b57bc49_238744cuda3std3__45__cpo3endE:
	.zero		1
	.type		_ZN40_INTERNAL_21815882_4_k_cu_0b57bc49_238744cuda3std3__419piecewise_constructE,@object
	.size		_ZN40_INTERNAL_21815882_4_k_cu_0b57bc49_238744cuda3std3__419piecewise_constructE,(_ZN40_INTERNAL_21815882_4_k_cu_0b57bc49_238744cuda3std3__45__cpo4cendE - _ZN40_INTERNAL_21815882_4_k_cu_0b57bc49_238744cuda3std3__419piecewise_constructE)
_ZN40_INTERNAL_21815882_4_k_cu_0b57bc49_238744cuda3std3__419piecewise_constructE:
	.zero		1
	.type		_ZN40_INTERNAL_21815882_4_k_cu_0b57bc49_238744cuda3std3__45__cpo4cendE,@object
	.size		_ZN40_INTERNAL_21815882_4_k_cu_0b57bc49_238744cuda3std3__45__cpo4cendE,(_ZN40_INTERNAL_21815882_4_k_cu_0b57bc49_238744cuda3std6ranges3__45__cpo4swapE - _ZN40_INTERNAL_21815882_4_k_cu_0b57bc49_238744cuda3std3__45__cpo4cendE)
_ZN40_INTERNAL_21815882_4_k_cu_0b57bc49_238744cuda3std3__45__cpo4cendE:
	.zero		1
	.type		_ZN40_INTERNAL_21815882_4_k_cu_0b57bc49_238744cuda3std6ranges3__45__cpo4swapE,@object
	.size		_ZN40_INTERNAL_21815882_4_k_cu_0b57bc49_238744cuda3std6ranges3__45__cpo4swapE,(.L_10 - _ZN40_INTERNAL_21815882_4_k_cu_0b57bc49_238744cuda3std6ranges3__45__cpo4swapE)
_ZN40_INTERNAL_21815882_4_k_cu_0b57bc49_238744cuda3std6ranges3__45__cpo4swapE:
	.zero		1
.L_10:


//--------------------- .nv.constant0._ZN7cutlass13device_kernelINS_4gemm6kernel13GemmUniversalIN4cute5tupleIJiiiiEEENS1_10collective13CollectiveMmaINS1_35MainloopSm100TmaUmmaWarpSpecializedILi34ELi2ELi4ENS5_IJNS4_1CILi2EEENSA_ILi1EEESC_EEEEENS5_IJNSA_ILi64EEENSA_ILi128EEENSA_ILi32EEEEEEaNS5_IJlSC_lEEEaSJ_NS4_8TiledMMAINS4_8MMA_AtomIJNS4_15SM100_MMA_S8_SSIaaiLi64ELi128ELNS4_4UMMA5MajorE0ELSO_0ELNSN_8SaturateE0EEEEEENS4_6LayoutINS5_IJSC_SC_SC_EEENS5_IJNSA_ILi0EEESU_SU_EEEEENS5_IJNS4_10UnderscoreESX_SX_EEEEENS4_13SM90_TMA_LOADENS4_14ComposedLayoutINS4_7SwizzleILi1ELi4ELi3EEENS4_18smem_ptr_flag_bitsILi8EEENSS_INS5_IJNSA_ILi8EEESH_EEENS5_IJSH_SC_EEEEEEEvNS4_8identityENS4_23SM90_TMA_LOAD_MULTICASTES1A_vS1B_EENS_8epilogue10collective18CollectiveEpilogueINS1E_23Sm100TmaWarpSpecializedILi2ELi2ELi32ELb0ELb0EEEJSI_NS5_IJNSS_ISF_SC_EES1J_EEEaSJ_aSJ_NS1E_6fusion15FusionCallbacksIS1I_NS1L_17LinearCombinationIaiaiLNS_15FloatRoundStyleE2EEESI_S1K_JEEENS4_5SM1004TMEM4LOAD26SM100_TMEM_LOAD_16dp32b32xES10_NS11_INS12_ILi2ELi4ELi3EEES15_NSS_INS5_IJS16_SF_EEENS5_IJSF_SC_EEEEEEENS4_39AutoVectorizingCopyWithAssumedAlignmentILi128EEENS4_14SM90_TMA_STOREES1Z_S21_S21_EEEvvEEEEvNT_6ParamsE --------------------------
	.section	.nv.constant0._ZN7cutlass13device_kernelINS_4gemm6kernel13GemmUniversalIN4cute5tupleIJiiiiEEENS1_10collective13CollectiveMmaINS1_35MainloopSm100TmaUmmaWarpSpecializedILi34ELi2ELi4ENS5_IJNS4_1CILi2EEENSA_ILi1EEESC_EEEEENS5_IJNSA_ILi64EEENSA_ILi128EEENSA_ILi32EEEEEEaNS5_IJlSC_lEEEaSJ_NS4_8TiledMMAINS4_8MMA_AtomIJNS4_15SM100_MMA_S8_SSIaaiLi64ELi128ELNS4_4UMMA5MajorE0ELSO_0ELNSN_8SaturateE0EEEEEENS4_6LayoutINS5_IJSC_SC_SC_EEENS5_IJNSA_ILi0EEESU_SU_EEEEENS5_IJNS4_10UnderscoreESX_SX_EEEEENS4_13SM90_TMA_LOADENS4_14ComposedLayoutINS4_7SwizzleILi1ELi4ELi3EEENS4_18smem_ptr_flag_bitsILi8EEENSS_INS5_IJNSA_ILi8EEESH_EEENS5_IJSH_SC_EEEEEEEvNS4_8identityENS4_23SM90_TMA_LOAD_MULTICASTES1A_vS1B_EENS_8epilogue10collective18CollectiveEpilogueINS1E_23Sm100TmaWarpSpecializedILi2ELi2ELi32ELb0ELb0EEEJSI_NS5_IJNSS_ISF_SC_EES1J_EEEaSJ_aSJ_NS1E_6fusion15FusionCallbacksIS1I_NS1L_17LinearCombinationIaiaiLNS_15FloatRoundStyleE2EEESI_S1K_JEEENS4_5SM1004TMEM4LOAD26SM100_TMEM_LOAD_16dp32b32xES10_NS11_INS12_ILi2ELi4ELi3EEES15_NSS_INS5_IJS16_SF_EEENS5_IJSF_SC_EEEEEEENS4_39AutoVectorizingCopyWithAssumedAlignmentILi128EEENS4_14SM90_TMA_STOREES1Z_S21_S21_EEEvvEEEEvNT_6ParamsE,"a",@progbits
	.sectionflags	@""
	.align	4
.nv.constant0._ZN7cutlass13device_kernelINS_4gemm6kernel13GemmUniversalIN4cute5tupleIJiiiiEEENS1_10collective13CollectiveMmaINS1_35MainloopSm100TmaUmmaWarpSpecializedILi34ELi2ELi4ENS5_IJNS4_1CILi2EEENSA_ILi1EEESC_EEEEENS5_IJNSA_ILi64EEENSA_ILi128EEENSA_ILi32EEEEEEaNS5_IJlSC_lEEEaSJ_NS4_8TiledMMAINS4_8MMA_AtomIJNS4_15SM100_MMA_S8_SSIaaiLi64ELi128ELNS4_4UMMA5MajorE0ELSO_0ELNSN_8SaturateE0EEEEEENS4_6LayoutINS5_IJSC_SC_SC_EEENS5_IJNSA_ILi0EEESU_SU_EEEEENS5_IJNS4_10UnderscoreESX_SX_EEEEENS4_13SM90_TMA_LOADENS4_14ComposedLayoutINS4_7SwizzleILi1ELi4ELi3EEENS4_18smem_ptr_flag_bitsILi8EEENSS_INS5_IJNSA_ILi8EEESH_EEENS5_IJSH_SC_EEEEEEEvNS4_8identityENS4_23SM90_TMA_LOAD_MULTICASTES1A_vS1B_EENS_8epilogue10collective18CollectiveEpilogueINS1E_23Sm100TmaWarpSpecializedILi2ELi2ELi32ELb0ELb0EEEJSI_NS5_IJNSS_ISF_SC_EES1J_EEEaSJ_aSJ_NS1E_6fusion15FusionCallbacksIS1I_NS1L_17LinearCombinationIaiaiLNS_15FloatRoundStyleE2EEESI_S1K_JEEENS4_5SM1004TMEM4LOAD26SM100_TMEM_LOAD_16dp32b32xES10_NS11_INS12_ILi2ELi4ELi3EEES15_NSS_INS5_IJS16_SF_EEENS5_IJSF_SC_EEEEEEENS4_39AutoVectorizingCopyWithAssumedAlignmentILi128EEENS4_14SM90_TMA_STOREES1Z_S21_S21_EEEvvEEEEvNT_6ParamsE:
	.zero		2944


//--------------------- SYMBOLS --------------------------

	.type		.nv.reservedSmem.offset0,@object
	.size		.nv.reservedSmem.offset0,0x4
	.type		.nv.reservedSmem.cap,@object
	.size		.nv.reservedSmem.cap,0x4
	.type		__assertfail,@function
